//
// Generated by NVIDIA NVVM Compiler
//
// Compiler Build ID: CL-36424714
// Cuda compilation tools, release 13.0, V13.0.88
// Based on NVVM 20.0.0
//

.version 9.0
.target sm_100
.address_size 64

// _ZZ40_cwc_kern_reorder_matrix_major_per_blockILi3ELi8ELi2EEvPfS0_iiiE4prod has been demoted
// _ZZ40_cwc_kern_reorder_matrix_major_per_blockILi16ELi8ELi2EEvPfS0_iiiE4prod has been demoted

.entry _Z45_cwc_kern_reorder_matrix_major_per_block_rowsILi8EEvPfS0_iii(
	.param .u64 .ptr .align 1 _Z45_cwc_kern_reorder_matrix_major_per_block_rowsILi8EEvPfS0_iii_param_0,
	.param .u64 .ptr .align 1 _Z45_cwc_kern_reorder_matrix_major_per_block_rowsILi8EEvPfS0_iii_param_1,
	.param .u32 _Z45_cwc_kern_reorder_matrix_major_per_block_rowsILi8EEvPfS0_iii_param_2,
	.param .u32 _Z45_cwc_kern_reorder_matrix_major_per_block_rowsILi8EEvPfS0_iii_param_3,
	.param .u32 _Z45_cwc_kern_reorder_matrix_major_per_block_rowsILi8EEvPfS0_iii_param_4
)
{
	.reg .b32 	%r<16>;
	.reg .b32 	%f<2>;
	.reg .b64 	%rd<9>;

	ld.param.u64 	%rd1, [_Z45_cwc_kern_reorder_matrix_major_per_block_rowsILi8EEvPfS0_iii_param_0];
	ld.param.u64 	%rd2, [_Z45_cwc_kern_reorder_matrix_major_per_block_rowsILi8EEvPfS0_iii_param_1];
	ld.param.u32 	%r1, [_Z45_cwc_kern_reorder_matrix_major_per_block_rowsILi8EEvPfS0_iii_param_2];
	ld.param.u32 	%r2, [_Z45_cwc_kern_reorder_matrix_major_per_block_rowsILi8EEvPfS0_iii_param_3];
	ld.param.u32 	%r3, [_Z45_cwc_kern_reorder_matrix_major_per_block_rowsILi8EEvPfS0_iii_param_4];
	cvta.to.global.u64 	%rd3, %rd2;
	cvta.to.global.u64 	%rd4, %rd1;
	mov.u32 	%r4, %ctaid.y;
	shl.b32 	%r5, %r4, 3;
	mov.u32 	%r6, %tid.y;
	add.s32 	%r7, %r5, %r6;
	mov.u32 	%r8, %tid.x;
	mov.u32 	%r9, %ctaid.x;
	mad.lo.s32 	%r10, %r1, %r8, %r9;
	mad.lo.s32 	%r11, %r10, %r3, %r7;
	mul.wide.u32 	%rd5, %r11, 4;
	add.s64 	%rd6, %rd4, %rd5;
	ld.global.f32 	%f1, [%rd6];
	mad.lo.s32 	%r12, %r1, %r4, %r9;
	shl.b32 	%r13, %r12, 3;
	add.s32 	%r14, %r13, %r6;
	mad.lo.s32 	%r15, %r14, %r2, %r8;
	mul.wide.u32 	%rd7, %r15, 4;
	add.s64 	%rd8, %rd3, %rd7;
	st.global.f32 	[%rd8], %f1;
	ret;

}
.entry _Z40_cwc_kern_reorder_matrix_major_per_blockILi3ELi8ELi2EEvPfS0_iii(
	.param .u64 .ptr .align 1 _Z40_cwc_kern_reorder_matrix_major_per_blockILi3ELi8ELi2EEvPfS0_iii_param_0,
	.param .u64 .ptr .align 1 _Z40_cwc_kern_reorder_matrix_major_per_blockILi3ELi8ELi2EEvPfS0_iii_param_1,
	.param .u32 _Z40_cwc_kern_reorder_matrix_major_per_blockILi3ELi8ELi2EEvPfS0_iii_param_2,
	.param .u32 _Z40_cwc_kern_reorder_matrix_major_per_blockILi3ELi8ELi2EEvPfS0_iii_param_3,
	.param .u32 _Z40_cwc_kern_reorder_matrix_major_per_blockILi3ELi8ELi2EEvPfS0_iii_param_4
)
{
	.reg .pred 	%p<2>;
	.reg .b32 	%r<49>;
	.reg .b32 	%f<20>;
	.reg .b64 	%rd<82>;
	// demoted variable
	.shared .align 4 .b8 _ZZ40_cwc_kern_reorder_matrix_major_per_blockILi3ELi8ELi2EEvPfS0_iiiE4prod[192];
	ld.param.u64 	%rd3, [_Z40_cwc_kern_reorder_matrix_major_per_blockILi3ELi8ELi2EEvPfS0_iii_param_0];
	ld.param.u64 	%rd2, [_Z40_cwc_kern_reorder_matrix_major_per_blockILi3ELi8ELi2EEvPfS0_iii_param_1];
	ld.param.u32 	%r3, [_Z40_cwc_kern_reorder_matrix_major_per_blockILi3ELi8ELi2EEvPfS0_iii_param_2];
	ld.param.u32 	%r4, [_Z40_cwc_kern_reorder_matrix_major_per_blockILi3ELi8ELi2EEvPfS0_iii_param_3];
	ld.param.u32 	%r5, [_Z40_cwc_kern_reorder_matrix_major_per_blockILi3ELi8ELi2EEvPfS0_iii_param_4];
	mov.u32 	%r6, %ctaid.y;
	shr.s32 	%r7, %r5, 31;
	shr.u32 	%r8, %r7, 28;
	add.s32 	%r9, %r5, %r8;
	shr.s32 	%r10, %r9, 4;
	div.u32 	%r11, %r6, %r10;
	mul.lo.s32 	%r12, %r11, %r10;
	sub.s32 	%r13, %r6, %r12;
	mul.lo.s32 	%r14, %r11, 3;
	mov.u32 	%r15, %ctaid.x;
	mad.lo.s32 	%r16, %r14, %r3, %r15;
	shl.b32 	%r17, %r13, 4;
	mad.lo.s32 	%r18, %r16, %r5, %r17;
	mul.lo.s32 	%r19, %r3, %r13;
	shl.b32 	%r20, %r19, 1;
	add.s32 	%r21, %r20, %r15;
	mul.lo.s32 	%r22, %r4, %r21;
	shl.b32 	%r23, %r22, 3;
	add.s32 	%r1, %r23, %r14;
	mul.lo.s32 	%r24, %r5, %r3;
	mov.u32 	%r25, %tid.x;
	shl.b32 	%r26, %r25, 2;
	mov.u32 	%r27, _ZZ40_cwc_kern_reorder_matrix_major_per_blockILi3ELi8ELi2EEvPfS0_iiiE4prod;
	add.s32 	%r2, %r27, %r26;
	cvt.u64.u32 	%rd4, %r18;
	cvta.to.global.u64 	%rd5, %rd3;
	cvt.u64.u32 	%rd1, %r25;
	add.s64 	%rd6, %rd1, %rd4;
	shl.b64 	%rd7, %rd6, 2;
	add.s64 	%rd8, %rd5, %rd7;
	ld.global.f32 	%f1, [%rd8];
	st.shared.f32 	[%r2], %f1;
	add.s32 	%r28, %r24, %r25;
	cvt.u64.u32 	%rd9, %r28;
	add.s64 	%rd10, %rd9, %rd4;
	shl.b64 	%rd11, %rd10, 2;
	add.s64 	%rd12, %rd5, %rd11;
	ld.global.f32 	%f2, [%rd12];
	st.shared.f32 	[%r2+64], %f2;
	add.s32 	%r29, %r28, %r24;
	cvt.u64.u32 	%rd13, %r29;
	add.s64 	%rd14, %rd13, %rd4;
	shl.b64 	%rd15, %rd14, 2;
	add.s64 	%rd16, %rd5, %rd15;
	ld.global.f32 	%f3, [%rd16];
	st.shared.f32 	[%r2+128], %f3;
	bar.sync 	0;
	setp.gt.u32 	%p1, %r25, 2;
	@%p1 bra 	$L__BB1_2;
	cvt.u32.u64 	%r30, %rd1;
	cvt.u64.u32 	%rd17, %r1;
	cvta.to.global.u64 	%rd18, %rd2;
	mad.lo.s32 	%r31, %r30, 60, %r2;
	ld.shared.f32 	%f4, [%r31];
	add.s64 	%rd19, %rd1, %rd17;
	shl.b64 	%rd20, %rd19, 2;
	add.s64 	%rd21, %rd18, %rd20;
	st.global.f32 	[%rd21], %f4;
	ld.shared.f32 	%f5, [%r31+4];
	add.s32 	%r32, %r4, %r30;
	cvt.u64.u32 	%rd22, %r32;
	add.s64 	%rd23, %rd22, %rd17;
	shl.b64 	%rd24, %rd23, 2;
	add.s64 	%rd25, %rd18, %rd24;
	st.global.f32 	[%rd25], %f5;
	ld.shared.f32 	%f6, [%r31+8];
	add.s32 	%r33, %r32, %r4;
	cvt.u64.u32 	%rd26, %r33;
	add.s64 	%rd27, %rd26, %rd17;
	shl.b64 	%rd28, %rd27, 2;
	add.s64 	%rd29, %rd18, %rd28;
	st.global.f32 	[%rd29], %f6;
	ld.shared.f32 	%f7, [%r31+12];
	add.s32 	%r34, %r33, %r4;
	cvt.u64.u32 	%rd30, %r34;
	add.s64 	%rd31, %rd30, %rd17;
	shl.b64 	%rd32, %rd31, 2;
	add.s64 	%rd33, %rd18, %rd32;
	st.global.f32 	[%rd33], %f7;
	ld.shared.f32 	%f8, [%r31+16];
	add.s32 	%r35, %r34, %r4;
	cvt.u64.u32 	%rd34, %r35;
	add.s64 	%rd35, %rd34, %rd17;
	shl.b64 	%rd36, %rd35, 2;
	add.s64 	%rd37, %rd18, %rd36;
	st.global.f32 	[%rd37], %f8;
	ld.shared.f32 	%f9, [%r31+20];
	add.s32 	%r36, %r35, %r4;
	cvt.u64.u32 	%rd38, %r36;
	add.s64 	%rd39, %rd38, %rd17;
	shl.b64 	%rd40, %rd39, 2;
	add.s64 	%rd41, %rd18, %rd40;
	st.global.f32 	[%rd41], %f9;
	ld.shared.f32 	%f10, [%r31+24];
	add.s32 	%r37, %r36, %r4;
	cvt.u64.u32 	%rd42, %r37;
	add.s64 	%rd43, %rd42, %rd17;
	shl.b64 	%rd44, %rd43, 2;
	add.s64 	%rd45, %rd18, %rd44;
	st.global.f32 	[%rd45], %f10;
	ld.shared.f32 	%f11, [%r31+28];
	add.s32 	%r38, %r37, %r4;
	cvt.u64.u32 	%rd46, %r38;
	add.s64 	%rd47, %rd46, %rd17;
	shl.b64 	%rd48, %rd47, 2;
	add.s64 	%rd49, %rd18, %rd48;
	st.global.f32 	[%rd49], %f11;
	ld.shared.f32 	%f12, [%r31+32];
	mul.lo.s32 	%r39, %r3, %r4;
	shl.b32 	%r40, %r39, 3;
	add.s32 	%r41, %r40, %r30;
	cvt.u64.u32 	%rd50, %r41;
	add.s64 	%rd51, %rd50, %rd17;
	shl.b64 	%rd52, %rd51, 2;
	add.s64 	%rd53, %rd18, %rd52;
	st.global.f32 	[%rd53], %f12;
	ld.shared.f32 	%f13, [%r31+36];
	add.s32 	%r42, %r41, %r4;
	cvt.u64.u32 	%rd54, %r42;
	add.s64 	%rd55, %rd54, %rd17;
	shl.b64 	%rd56, %rd55, 2;
	add.s64 	%rd57, %rd18, %rd56;
	st.global.f32 	[%rd57], %f13;
	ld.shared.f32 	%f14, [%r31+40];
	add.s32 	%r43, %r42, %r4;
	cvt.u64.u32 	%rd58, %r43;
	add.s64 	%rd59, %rd58, %rd17;
	shl.b64 	%rd60, %rd59, 2;
	add.s64 	%rd61, %rd18, %rd60;
	st.global.f32 	[%rd61], %f14;
	ld.shared.f32 	%f15, [%r31+44];
	add.s32 	%r44, %r43, %r4;
	cvt.u64.u32 	%rd62, %r44;
	add.s64 	%rd63, %rd62, %rd17;
	shl.b64 	%rd64, %rd63, 2;
	add.s64 	%rd65, %rd18, %rd64;
	st.global.f32 	[%rd65], %f15;
	ld.shared.f32 	%f16, [%r31+48];
	add.s32 	%r45, %r44, %r4;
	cvt.u64.u32 	%rd66, %r45;
	add.s64 	%rd67, %rd66, %rd17;
	shl.b64 	%rd68, %rd67, 2;
	add.s64 	%rd69, %rd18, %rd68;
	st.global.f32 	[%rd69], %f16;
	ld.shared.f32 	%f17, [%r31+52];
	add.s32 	%r46, %r45, %r4;
	cvt.u64.u32 	%rd70, %r46;
	add.s64 	%rd71, %rd70, %rd17;
	shl.b64 	%rd72, %rd71, 2;
	add.s64 	%rd73, %rd18, %rd72;
	st.global.f32 	[%rd73], %f17;
	ld.shared.f32 	%f18, [%r31+56];
	add.s32 	%r47, %r46, %r4;
	cvt.u64.u32 	%rd74, %r47;
	add.s64 	%rd75, %rd74, %rd17;
	shl.b64 	%rd76, %rd75, 2;
	add.s64 	%rd77, %rd18, %rd76;
	st.global.f32 	[%rd77], %f18;
	ld.shared.f32 	%f19, [%r31+60];
	add.s32 	%r48, %r47, %r4;
	cvt.u64.u32 	%rd78, %r48;
	add.s64 	%rd79, %rd78, %rd17;
	shl.b64 	%rd80, %rd79, 2;
	add.s64 	%rd81, %rd18, %rd80;
	st.global.f32 	[%rd81], %f19;
$L__BB1_2:
	ret;

}
.entry _Z40_cwc_kern_reorder_matrix_major_per_blockILi16ELi8ELi2EEvPfS0_iii(
	.param .u64 .ptr .align 1 _Z40_cwc_kern_reorder_matrix_major_per_blockILi16ELi8ELi2EEvPfS0_iii_param_0,
	.param .u64 .ptr .align 1 _Z40_cwc_kern_reorder_matrix_major_per_blockILi16ELi8ELi2EEvPfS0_iii_param_1,
	.param .u32 _Z40_cwc_kern_reorder_matrix_major_per_blockILi16ELi8ELi2EEvPfS0_iii_param_2,
	.param .u32 _Z40_cwc_kern_reorder_matrix_major_per_blockILi16ELi8ELi2EEvPfS0_iii_param_3,
	.param .u32 _Z40_cwc_kern_reorder_matrix_major_per_blockILi16ELi8ELi2EEvPfS0_iii_param_4
)
{
	.reg .pred 	%p<2>;
	.reg .b32 	%r<62>;
	.reg .b32 	%f<33>;
	.reg .b64 	%rd<134>;
	// demoted variable
	.shared .align 4 .b8 _ZZ40_cwc_kern_reorder_matrix_major_per_blockILi16ELi8ELi2EEvPfS0_iiiE4prod[1024];
	ld.param.u64 	%rd3, [_Z40_cwc_kern_reorder_matrix_major_per_blockILi16ELi8ELi2EEvPfS0_iii_param_0];
	ld.param.u64 	%rd2, [_Z40_cwc_kern_reorder_matrix_major_per_blockILi16ELi8ELi2EEvPfS0_iii_param_1];
	ld.param.u32 	%r3, [_Z40_cwc_kern_reorder_matrix_major_per_blockILi16ELi8ELi2EEvPfS0_iii_param_2];
	ld.param.u32 	%r4, [_Z40_cwc_kern_reorder_matrix_major_per_blockILi16ELi8ELi2EEvPfS0_iii_param_3];
	ld.param.u32 	%r5, [_Z40_cwc_kern_reorder_matrix_major_per_blockILi16ELi8ELi2EEvPfS0_iii_param_4];
	mov.u32 	%r6, %ctaid.y;
	shr.s32 	%r7, %r5, 31;
	shr.u32 	%r8, %r7, 28;
	add.s32 	%r9, %r5, %r8;
	shr.s32 	%r10, %r9, 4;
	div.u32 	%r11, %r6, %r10;
	mul.lo.s32 	%r12, %r11, %r10;
	sub.s32 	%r13, %r6, %r12;
	shl.b32 	%r14, %r11, 4;
	mov.u32 	%r15, %ctaid.x;
	mad.lo.s32 	%r16, %r14, %r3, %r15;
	shl.b32 	%r17, %r13, 4;
	mad.lo.s32 	%r18, %r16, %r5, %r17;
	mul.lo.s32 	%r19, %r3, %r13;
	shl.b32 	%r20, %r19, 1;
	add.s32 	%r21, %r20, %r15;
	mul.lo.s32 	%r22, %r4, %r21;
	shl.b32 	%r23, %r22, 3;
	add.s32 	%r1, %r23, %r14;
	mul.lo.s32 	%r24, %r5, %r3;
	mov.u32 	%r25, %tid.x;
	shl.b32 	%r26, %r25, 2;
	mov.u32 	%r27, _ZZ40_cwc_kern_reorder_matrix_major_per_blockILi16ELi8ELi2EEvPfS0_iiiE4prod;
	add.s32 	%r2, %r27, %r26;
	cvt.u64.u32 	%rd4, %r18;
	cvta.to.global.u64 	%rd5, %rd3;
	cvt.u64.u32 	%rd1, %r25;
	add.s64 	%rd6, %rd1, %rd4;
	shl.b64 	%rd7, %rd6, 2;
	add.s64 	%rd8, %rd5, %rd7;
	ld.global.f32 	%f1, [%rd8];
	st.shared.f32 	[%r2], %f1;
	add.s32 	%r28, %r24, %r25;
	cvt.u64.u32 	%rd9, %r28;
	add.s64 	%rd10, %rd9, %rd4;
	shl.b64 	%rd11, %rd10, 2;
	add.s64 	%rd12, %rd5, %rd11;
	ld.global.f32 	%f2, [%rd12];
	st.shared.f32 	[%r2+64], %f2;
	add.s32 	%r29, %r28, %r24;
	cvt.u64.u32 	%rd13, %r29;
	add.s64 	%rd14, %rd13, %rd4;
	shl.b64 	%rd15, %rd14, 2;
	add.s64 	%rd16, %rd5, %rd15;
	ld.global.f32 	%f3, [%rd16];
	st.shared.f32 	[%r2+128], %f3;
	add.s32 	%r30, %r29, %r24;
	cvt.u64.u32 	%rd17, %r30;
	add.s64 	%rd18, %rd17, %rd4;
	shl.b64 	%rd19, %rd18, 2;
	add.s64 	%rd20, %rd5, %rd19;
	ld.global.f32 	%f4, [%rd20];
	st.shared.f32 	[%r2+192], %f4;
	add.s32 	%r31, %r30, %r24;
	cvt.u64.u32 	%rd21, %r31;
	add.s64 	%rd22, %rd21, %rd4;
	shl.b64 	%rd23, %rd22, 2;
	add.s64 	%rd24, %rd5, %rd23;
	ld.global.f32 	%f5, [%rd24];
	st.shared.f32 	[%r2+256], %f5;
	add.s32 	%r32, %r31, %r24;
	cvt.u64.u32 	%rd25, %r32;
	add.s64 	%rd26, %rd25, %rd4;
	shl.b64 	%rd27, %rd26, 2;
	add.s64 	%rd28, %rd5, %rd27;
	ld.global.f32 	%f6, [%rd28];
	st.shared.f32 	[%r2+320], %f6;
	add.s32 	%r33, %r32, %r24;
	cvt.u64.u32 	%rd29, %r33;
	add.s64 	%rd30, %rd29, %rd4;
	shl.b64 	%rd31, %rd30, 2;
	add.s64 	%rd32, %rd5, %rd31;
	ld.global.f32 	%f7, [%rd32];
	st.shared.f32 	[%r2+384], %f7;
	add.s32 	%r34, %r33, %r24;
	cvt.u64.u32 	%rd33, %r34;
	add.s64 	%rd34, %rd33, %rd4;
	shl.b64 	%rd35, %rd34, 2;
	add.s64 	%rd36, %rd5, %rd35;
	ld.global.f32 	%f8, [%rd36];
	st.shared.f32 	[%r2+448], %f8;
	add.s32 	%r35, %r34, %r24;
	cvt.u64.u32 	%rd37, %r35;
	add.s64 	%rd38, %rd37, %rd4;
	shl.b64 	%rd39, %rd38, 2;
	add.s64 	%rd40, %rd5, %rd39;
	ld.global.f32 	%f9, [%rd40];
	st.shared.f32 	[%r2+512], %f9;
	add.s32 	%r36, %r35, %r24;
	cvt.u64.u32 	%rd41, %r36;
	add.s64 	%rd42, %rd41, %rd4;
	shl.b64 	%rd43, %rd42, 2;
	add.s64 	%rd44, %rd5, %rd43;
	ld.global.f32 	%f10, [%rd44];
	st.shared.f32 	[%r2+576], %f10;
	add.s32 	%r37, %r36, %r24;
	cvt.u64.u32 	%rd45, %r37;
	add.s64 	%rd46, %rd45, %rd4;
	shl.b64 	%rd47, %rd46, 2;
	add.s64 	%rd48, %rd5, %rd47;
	ld.global.f32 	%f11, [%rd48];
	st.shared.f32 	[%r2+640], %f11;
	add.s32 	%r38, %r37, %r24;
	cvt.u64.u32 	%rd49, %r38;
	add.s64 	%rd50, %rd49, %rd4;
	shl.b64 	%rd51, %rd50, 2;
	add.s64 	%rd52, %rd5, %rd51;
	ld.global.f32 	%f12, [%rd52];
	st.shared.f32 	[%r2+704], %f12;
	add.s32 	%r39, %r38, %r24;
	cvt.u64.u32 	%rd53, %r39;
	add.s64 	%rd54, %rd53, %rd4;
	shl.b64 	%rd55, %rd54, 2;
	add.s64 	%rd56, %rd5, %rd55;
	ld.global.f32 	%f13, [%rd56];
	st.shared.f32 	[%r2+768], %f13;
	add.s32 	%r40, %r39, %r24;
	cvt.u64.u32 	%rd57, %r40;
	add.s64 	%rd58, %rd57, %rd4;
	shl.b64 	%rd59, %rd58, 2;
	add.s64 	%rd60, %rd5, %rd59;
	ld.global.f32 	%f14, [%rd60];
	st.shared.f32 	[%r2+832], %f14;
	add.s32 	%r41, %r40, %r24;
	cvt.u64.u32 	%rd61, %r41;
	add.s64 	%rd62, %rd61, %rd4;
	shl.b64 	%rd63, %rd62, 2;
	add.s64 	%rd64, %rd5, %rd63;
	ld.global.f32 	%f15, [%rd64];
	st.shared.f32 	[%r2+896], %f15;
	add.s32 	%r42, %r41, %r24;
	cvt.u64.u32 	%rd65, %r42;
	add.s64 	%rd66, %rd65, %rd4;
	shl.b64 	%rd67, %rd66, 2;
	add.s64 	%rd68, %rd5, %rd67;
	ld.global.f32 	%f16, [%rd68];
	st.shared.f32 	[%r2+960], %f16;
	bar.sync 	0;
	setp.gt.u32 	%p1, %r25, 15;
	@%p1 bra 	$L__BB2_2;
	cvt.u32.u64 	%r43, %rd1;
	cvt.u64.u32 	%rd69, %r1;
	cvta.to.global.u64 	%rd70, %rd2;
	mad.lo.s32 	%r44, %r43, 60, %r2;
	ld.shared.f32 	%f17, [%r44];
	add.s64 	%rd71, %rd1, %rd69;
	shl.b64 	%rd72, %rd71, 2;
	add.s64 	%rd73, %rd70, %rd72;
	st.global.f32 	[%rd73], %f17;
	ld.shared.f32 	%f18, [%r44+4];
	add.s32 	%r45, %r4, %r43;
	cvt.u64.u32 	%rd74, %r45;
	add.s64 	%rd75, %rd74, %rd69;
	shl.b64 	%rd76, %rd75, 2;
	add.s64 	%rd77, %rd70, %rd76;
	st.global.f32 	[%rd77], %f18;
	ld.shared.f32 	%f19, [%r44+8];
	add.s32 	%r46, %r45, %r4;
	cvt.u64.u32 	%rd78, %r46;
	add.s64 	%rd79, %rd78, %rd69;
	shl.b64 	%rd80, %rd79, 2;
	add.s64 	%rd81, %rd70, %rd80;
	st.global.f32 	[%rd81], %f19;
	ld.shared.f32 	%f20, [%r44+12];
	add.s32 	%r47, %r46, %r4;
	cvt.u64.u32 	%rd82, %r47;
	add.s64 	%rd83, %rd82, %rd69;
	shl.b64 	%rd84, %rd83, 2;
	add.s64 	%rd85, %rd70, %rd84;
	st.global.f32 	[%rd85], %f20;
	ld.shared.f32 	%f21, [%r44+16];
	add.s32 	%r48, %r47, %r4;
	cvt.u64.u32 	%rd86, %r48;
	add.s64 	%rd87, %rd86, %rd69;
	shl.b64 	%rd88, %rd87, 2;
	add.s64 	%rd89, %rd70, %rd88;
	st.global.f32 	[%rd89], %f21;
	ld.shared.f32 	%f22, [%r44+20];
	add.s32 	%r49, %r48, %r4;
	cvt.u64.u32 	%rd90, %r49;
	add.s64 	%rd91, %rd90, %rd69;
	shl.b64 	%rd92, %rd91, 2;
	add.s64 	%rd93, %rd70, %rd92;
	st.global.f32 	[%rd93], %f22;
	ld.shared.f32 	%f23, [%r44+24];
	add.s32 	%r50, %r49, %r4;
	cvt.u64.u32 	%rd94, %r50;
	add.s64 	%rd95, %rd94, %rd69;
	shl.b64 	%rd96, %rd95, 2;
	add.s64 	%rd97, %rd70, %rd96;
	st.global.f32 	[%rd97], %f23;
	ld.shared.f32 	%f24, [%r44+28];
	add.s32 	%r51, %r50, %r4;
	cvt.u64.u32 	%rd98, %r51;
	add.s64 	%rd99, %rd98, %rd69;
	shl.b64 	%rd100, %rd99, 2;
	add.s64 	%rd101, %rd70, %rd100;
	st.global.f32 	[%rd101], %f24;
	ld.shared.f32 	%f25, [%r44+32];
	mul.lo.s32 	%r52, %r3, %r4;
	shl.b32 	%r53, %r52, 3;
	add.s32 	%r54, %r53, %r43;
	cvt.u64.u32 	%rd102, %r54;
	add.s64 	%rd103, %rd102, %rd69;
	shl.b64 	%rd104, %rd103, 2;
	add.s64 	%rd105, %rd70, %rd104;
	st.global.f32 	[%rd105], %f25;
	ld.shared.f32 	%f26, [%r44+36];
	add.s32 	%r55, %r54, %r4;
	cvt.u64.u32 	%rd106, %r55;
	add.s64 	%rd107, %rd106, %rd69;
	shl.b64 	%rd108, %rd107, 2;
	add.s64 	%rd109, %rd70, %rd108;
	st.global.f32 	[%rd109], %f26;
	ld.shared.f32 	%f27, [%r44+40];
	add.s32 	%r56, %r55, %r4;
	cvt.u64.u32 	%rd110, %r56;
	add.s64 	%rd111, %rd110, %rd69;
	shl.b64 	%rd112, %rd111, 2;
	add.s64 	%rd113, %rd70, %rd112;
	st.global.f32 	[%rd113], %f27;
	ld.shared.f32 	%f28, [%r44+44];
	add.s32 	%r57, %r56, %r4;
	cvt.u64.u32 	%rd114, %r57;
	add.s64 	%rd115, %rd114, %rd69;
	shl.b64 	%rd116, %rd115, 2;
	add.s64 	%rd117, %rd70, %rd116;
	st.global.f32 	[%rd117], %f28;
	ld.shared.f32 	%f29, [%r44+48];
	add.s32 	%r58, %r57, %r4;
	cvt.u64.u32 	%rd118, %r58;
	add.s64 	%rd119, %rd118, %rd69;
	shl.b64 	%rd120, %rd119, 2;
	add.s64 	%rd121, %rd70, %rd120;
	st.global.f32 	[%rd121], %f29;
	ld.shared.f32 	%f30, [%r44+52];
	add.s32 	%r59, %r58, %r4;
	cvt.u64.u32 	%rd122, %r59;
	add.s64 	%rd123, %rd122, %rd69;
	shl.b64 	%rd124, %rd123, 2;
	add.s64 	%rd125, %rd70, %rd124;
	st.global.f32 	[%rd125], %f30;
	ld.shared.f32 	%f31, [%r44+56];
	add.s32 	%r60, %r59, %r4;
	cvt.u64.u32 	%rd126, %r60;
	add.s64 	%rd127, %rd126, %rd69;
	shl.b64 	%rd128, %rd127, 2;
	add.s64 	%rd129, %rd70, %rd128;
	st.global.f32 	[%rd129], %f31;
	ld.shared.f32 	%f32, [%r44+60];
	add.s32 	%r61, %r60, %r4;
	cvt.u64.u32 	%rd130, %r61;
	add.s64 	%rd131, %rd130, %rd69;
	shl.b64 	%rd132, %rd131, 2;
	add.s64 	%rd133, %rd70, %rd132;
	st.global.f32 	[%rd133], %f32;
$L__BB2_2:
	ret;

}


// ===== COMPILED SASS (sm_100) =====

	.target	sm_100

	.elftype	@"ET_EXEC"


//--------------------- .note.nv.tkinfo           --------------------------
	.section	.note.nv.tkinfo,"",@"SHT_NOTE"
	.sectionflags	@"SHF_NOTE_NV_TKINFO"
	.tkinfo
        /*0018*/ 	.word	0x00000002
        /*0030*/ 	.string	""
        /*0030*/ 	.string	"ptxas"
        /*0030*/ 	.string	"Cuda compilation tools, release 13.0, V13.0.88"
        /*0030*/ 	.string	"Build cuda_13.0.r13.0/compiler.36424714_0"
        /*0030*/ 	.string	"-arch sm_100 -m 64 "



//--------------------- .note.nv.cuinfo           --------------------------
	.section	.note.nv.cuinfo,"",@"SHT_NOTE"
	.sectionflags	@"SHF_NOTE_NV_CUINFO"
        /*0018*/ 	.short	0x0002
        /*001a*/ 	.short	0x0064
        /*001c*/ 	.short	0x0082
	.zero		2


//--------------------- .nv.info                  --------------------------
	.section	.nv.info,"",@"SHT_CUDA_INFO"
	.align	4


	//----- nvinfo : EIATTR_REGCOUNT
	.align		4
        /*0000*/ 	.byte	0x04, 0x2f
        /*0002*/ 	.short	(.L_1 - .L_0)
	.align		4
.L_0:
        /*0004*/ 	.word	index@(_Z45_cwc_kern_reorder_matrix_major_per_block_rowsILi8EEvPfS0_iii)
        /*0008*/ 	.word	0x0000000e


	//----- nvinfo : EIATTR_FRAME_SIZE
	.align		4
.L_1:
        /*000c*/ 	.byte	0x04, 0x11
        /*000e*/ 	.short	(.L_3 - .L_2)
	.align		4
.L_2:
        /*0010*/ 	.word	index@(_Z45_cwc_kern_reorder_matrix_major_per_block_rowsILi8EEvPfS0_iii)
        /*0014*/ 	.word	0x00000000


	//----- nvinfo : EIATTR_REGCOUNT
	.align		4
.L_3:
        /*0018*/ 	.byte	0x04, 0x2f
        /*001a*/ 	.short	(.L_5 - .L_4)
	.align		4
.L_4:
        /*001c*/ 	.word	index@(_Z40_cwc_kern_reorder_matrix_major_per_blockILi3ELi8ELi2EEvPfS0_iii)
        /*0020*/ 	.word	0x00000020


	//----- nvinfo : EIATTR_FRAME_SIZE
	.align		4
.L_5:
        /*0024*/ 	.byte	0x04, 0x11
        /*0026*/ 	.short	(.L_7 - .L_6)
	.align		4
.L_6:
        /*0028*/ 	.word	index@(_Z40_cwc_kern_reorder_matrix_major_per_blockILi3ELi8ELi2EEvPfS0_iii)
        /*002c*/ 	.word	0x00000000


	//----- nvinfo : EIATTR_REGCOUNT
	.align		4
.L_7:
        /*0030*/ 	.byte	0x04, 0x2f
        /*0032*/ 	.short	(.L_9 - .L_8)
	.align		4
.L_8:
        /*0034*/ 	.word	index@(_Z40_cwc_kern_reorder_matrix_major_per_blockILi16ELi8ELi2EEvPfS0_iii)
        /*0038*/ 	.word	0x00000020


	//----- nvinfo : EIATTR_FRAME_SIZE
	.align		4
.L_9:
        /*003c*/ 	.byte	0x04, 0x11
        /*003e*/ 	.short	(.L_11 - .L_10)
	.align		4
.L_10:
        /*0040*/ 	.word	index@(_Z40_cwc_kern_reorder_matrix_major_per_blockILi16ELi8ELi2EEvPfS0_iii)
        /*0044*/ 	.word	0x00000000


	//----- nvinfo : EIATTR_MIN_STACK_SIZE
	.align		4
.L_11:
        /*0048*/ 	.byte	0x04, 0x12
        /*004a*/ 	.short	(.L_13 - .L_12)
	.align		4
.L_12:
        /*004c*/ 	.word	index@(_Z40_cwc_kern_reorder_matrix_major_per_blockILi16ELi8ELi2EEvPfS0_iii)
        /*0050*/ 	.word	0x00000000


	//----- nvinfo : EIATTR_MIN_STACK_SIZE
	.align		4
.L_13:
        /*0054*/ 	.byte	0x04, 0x12
        /*0056*/ 	.short	(.L_15 - .L_14)
	.align		4
.L_14:
        /*0058*/ 	.word	index@(_Z40_cwc_kern_reorder_matrix_major_per_blockILi3ELi8ELi2EEvPfS0_iii)
        /*005c*/ 	.word	0x00000000


	//----- nvinfo : EIATTR_MIN_STACK_SIZE
	.align		4
.L_15:
        /*0060*/ 	.byte	0x04, 0x12
        /*0062*/ 	.short	(.L_17 - .L_16)
	.align		4
.L_16:
        /*0064*/ 	.word	index@(_Z45_cwc_kern_reorder_matrix_major_per_block_rowsILi8EEvPfS0_iii)
        /*0068*/ 	.word	0x00000000
.L_17:


//--------------------- .nv.compat                --------------------------
	.section	.nv.compat,"",@"SHT_CUDA_COMPAT_INFO"
	.align	4
        /*0000*/ 	.byte	0x02, 0x09, 0x00, 0x00, 0x02, 0x02, 0x01, 0x00, 0x02, 0x05, 0x05, 0x00, 0x03, 0x07, 0x01, 0x01
        /*0010*/ 	.byte	0x02, 0x03, 0x00, 0x00, 0x02, 0x06, 0x01, 0x00, 0x04, 0x0b, 0x08, 0x00, 0x09, 0x00, 0x00, 0x00
        /*0020*/ 	.byte	0x00, 0x00, 0x00, 0x00


//--------------------- .nv.info._Z40_cwc_kern_reorder_matrix_major_per_blockILi16ELi8ELi2EEvPfS0_iii --------------------------
	.section	.nv.info._Z40_cwc_kern_reorder_matrix_major_per_blockILi16ELi8ELi2EEvPfS0_iii,"",@"SHT_CUDA_INFO"
	.sectionflags	@""
	.align	4


	//----- nvinfo : EIATTR_CUDA_API_VERSION
	.align		4
        /*0000*/ 	.byte	0x04, 0x37
        /*0002*/ 	.short	(.L_19 - .L_18)
.L_18:
        /*0004*/ 	.word	0x00000082


	//----- nvinfo : EIATTR_KPARAM_INFO
	.align		4
.L_19:
        /*0008*/ 	.byte	0x04, 0x17
        /*000a*/ 	.short	(.L_21 - .L_20)
.L_20:
        /*000c*/ 	.word	0x00000000
        /*0010*/ 	.short	0x0004
        /*0012*/ 	.short	0x0018
        /*0014*/ 	.byte	0x00, 0xf0, 0x11, 0x00


	//----- nvinfo : EIATTR_KPARAM_INFO
	.align		4
.L_21:
        /*0018*/ 	.byte	0x04, 0x17
        /*001a*/ 	.short	(.L_23 - .L_22)
.L_22:
        /*001c*/ 	.word	0x00000000
        /*0020*/ 	.short	0x0003
        /*0022*/ 	.short	0x0014
        /*0024*/ 	.byte	0x00, 0xf0, 0x11, 0x00


	//----- nvinfo : EIATTR_KPARAM_INFO
	.align		4
.L_23:
        /*0028*/ 	.byte	0x04, 0x17
        /*002a*/ 	.short	(.L_25 - .L_24)
.L_24:
        /*002c*/ 	.word	0x00000000
        /*0030*/ 	.short	0x0002
        /*0032*/ 	.short	0x0010
        /*0034*/ 	.byte	0x00, 0xf0, 0x11, 0x00


	//----- nvinfo : EIATTR_KPARAM_INFO
	.align		4
.L_25:
        /*0038*/ 	.byte	0x04, 0x17
        /*003a*/ 	.short	(.L_27 - .L_26)
.L_26:
        /*003c*/ 	.word	0x00000000
        /*0040*/ 	.short	0x0001
        /*0042*/ 	.short	0x0008
        /*0044*/ 	.byte	0x00, 0xf5, 0x21, 0x00


	//----- nvinfo : EIATTR_KPARAM_INFO
	.align		4
.L_27:
        /*0048*/ 	.byte	0x04, 0x17
        /*004a*/ 	.short	(.L_29 - .L_28)
.L_28:
        /*004c*/ 	.word	0x00000000
        /*0050*/ 	.short	0x0000
        /*0052*/ 	.short	0x0000
        /*0054*/ 	.byte	0x00, 0xf5, 0x21, 0x00


	//----- nvinfo : EIATTR_SPARSE_MMA_MASK
	.align		4
.L_29:
        /*0058*/ 	.byte	0x03, 0x50
        /*005a*/ 	.short	0x0000


	//----- nvinfo : EIATTR_MAXREG_COUNT
	.align		4
        /*005c*/ 	.byte	0x03, 0x1b
        /*005e*/ 	.short	0x00ff


	//----- nvinfo : EIATTR_NUM_BARRIERS
	.align		4
        /*0060*/ 	.byte	0x02, 0x4c
        /*0062*/ 	.byte	0x01
	.zero		1


	//----- nvinfo : EIATTR_MERCURY_ISA_VERSION
	.align		4
        /*0064*/ 	.byte	0x03, 0x5f
        /*0066*/ 	.short	0x0101


	//----- nvinfo : EIATTR_VRC_CTA_INIT_COUNT
	.align		4
        /*0068*/ 	.byte	0x02, 0x4a
	.zero		1
	.zero		1


	//----- nvinfo : EIATTR_EXIT_INSTR_OFFSETS
	.align		4
        /*006c*/ 	.byte	0x04, 0x1c
        /*006e*/ 	.short	(.L_31 - .L_30)


	//   ....[0]....
.L_30:
        /*0070*/ 	.word	0x000009a0


	//   ....[1]....
        /*0074*/ 	.word	0x000010f0


	//----- nvinfo : EIATTR_CBANK_PARAM_SIZE
	.align		4
.L_31:
        /*0078*/ 	.byte	0x03, 0x19
        /*007a*/ 	.short	0x001c


	//----- nvinfo : EIATTR_PARAM_CBANK
	.align		4
        /*007c*/ 	.byte	0x04, 0x0a
        /*007e*/ 	.short	(.L_33 - .L_32)
	.align		4
.L_32:
        /*0080*/ 	.word	index@(.nv.constant0._Z40_cwc_kern_reorder_matrix_major_per_blockILi16ELi8ELi2EEvPfS0_iii)
        /*0084*/ 	.short	0x0380
        /*0086*/ 	.short	0x001c


	//----- nvinfo : EIATTR_SW_WAR
	.align		4
.L_33:
        /*0088*/ 	.byte	0x04, 0x36
        /*008a*/ 	.short	(.L_35 - .L_34)
.L_34:
        /*008c*/ 	.word	0x00000008
.L_35:


//--------------------- .nv.info._Z40_cwc_kern_reorder_matrix_major_per_blockILi3ELi8ELi2EEvPfS0_iii --------------------------
	.section	.nv.info._Z40_cwc_kern_reorder_matrix_major_per_blockILi3ELi8ELi2EEvPfS0_iii,"",@"SHT_CUDA_INFO"
	.sectionflags	@""
	.align	4


	//----- nvinfo : EIATTR_CUDA_API_VERSION
	.align		4
        /*0000*/ 	.byte	0x04, 0x37
        /*0002*/ 	.short	(.L_37 - .L_36)
.L_36:
        /*0004*/ 	.word	0x00000082


	//----- nvinfo : EIATTR_KPARAM_INFO
	.align		4
.L_37:
        /*0008*/ 	.byte	0x04, 0x17
        /*000a*/ 	.short	(.L_39 - .L_38)
.L_38:
        /*000c*/ 	.word	0x00000000
        /*0010*/ 	.short	0x0004
        /*0012*/ 	.short	0x0018
        /*0014*/ 	.byte	0x00, 0xf0, 0x11, 0x00


	//----- nvinfo : EIATTR_KPARAM_INFO
	.align		4
.L_39:
        /*0018*/ 	.byte	0x04, 0x17
        /*001a*/ 	.short	(.L_41 - .L_40)
.L_40:
        /*001c*/ 	.word	0x00000000
        /*0020*/ 	.short	0x0003
        /*0022*/ 	.short	0x0014
        /*0024*/ 	.byte	0x00, 0xf0, 0x11, 0x00


	//----- nvinfo : EIATTR_KPARAM_INFO
	.align		4
.L_41:
        /*0028*/ 	.byte	0x04, 0x17
        /*002a*/ 	.short	(.L_43 - .L_42)
.L_42:
        /*002c*/ 	.word	0x00000000
        /*0030*/ 	.short	0x0002
        /*0032*/ 	.short	0x0010
        /*0034*/ 	.byte	0x00, 0xf0, 0x11, 0x00


	//----- nvinfo : EIATTR_KPARAM_INFO
	.align		4
.L_43:
        /*0038*/ 	.byte	0x04, 0x17
        /*003a*/ 	.short	(.L_45 - .L_44)
.L_44:
        /*003c*/ 	.word	0x00000000
        /*0040*/ 	.short	0x0001
        /*0042*/ 	.short	0x0008
        /*0044*/ 	.byte	0x00, 0xf5, 0x21, 0x00


	//----- nvinfo : EIATTR_KPARAM_INFO
	.align		4
.L_45:
        /*0048*/ 	.byte	0x04, 0x17
        /*004a*/ 	.short	(.L_47 - .L_46)
.L_46:
        /*004c*/ 	.word	0x00000000
        /*0050*/ 	.short	0x0000
        /*0052*/ 	.short	0x0000
        /*0054*/ 	.byte	0x00, 0xf5, 0x21, 0x00


	//----- nvinfo : EIATTR_SPARSE_MMA_MASK
	.align		4
.L_47:
        /*0058*/ 	.byte	0x03, 0x50
        /*005a*/ 	.short	0x0000


	//----- nvinfo : EIATTR_MAXREG_COUNT
	.align		4
        /*005c*/ 	.byte	0x03, 0x1b
        /*005e*/ 	.short	0x00ff


	//----- nvinfo : EIATTR_NUM_BARRIERS
	.align		4
        /*0060*/ 	.byte	0x02, 0x4c
        /*0062*/ 	.byte	0x01
	.zero		1


	//----- nvinfo : EIATTR_MERCURY_ISA_VERSION
	.align		4
        /*0064*/ 	.byte	0x03, 0x5f
        /*0066*/ 	.short	0x0101


	//----- nvinfo : EIATTR_VRC_CTA_INIT_COUNT
	.align		4
        /*0068*/ 	.byte	0x02, 0x4a
	.zero		1
	.zero		1


	//----- nvinfo : EIATTR_EXIT_INSTR_OFFSETS
	.align		4
        /*006c*/ 	.byte	0x04, 0x1c
        /*006e*/ 	.short	(.L_49 - .L_48)


	//   ....[0]....
.L_48:
        /*0070*/ 	.word	0x000003f0


	//   ....[1]....
        /*0074*/ 	.word	0x00000b40


	//----- nvinfo : EIATTR_CBANK_PARAM_SIZE
	.align		4
.L_49:
        /*0078*/ 	.byte	0x03, 0x19
        /*007a*/ 	.short	0x001c


	//----- nvinfo : EIATTR_PARAM_CBANK
	.align		4
        /*007c*/ 	.byte	0x04, 0x0a
        /*007e*/ 	.short	(.L_51 - .L_50)
	.align		4
.L_50:
        /*0080*/ 	.word	index@(.nv.constant0._Z40_cwc_kern_reorder_matrix_major_per_blockILi3ELi8ELi2EEvPfS0_iii)
        /*0084*/ 	.short	0x0380
        /*0086*/ 	.short	0x001c


	//----- nvinfo : EIATTR_SW_WAR
	.align		4
.L_51:
        /*0088*/ 	.byte	0x04, 0x36
        /*008a*/ 	.short	(.L_53 - .L_52)
.L_52:
        /*008c*/ 	.word	0x00000008
.L_53:


//--------------------- .nv.info._Z45_cwc_kern_reorder_matrix_major_per_block_rowsILi8EEvPfS0_iii --------------------------
	.section	.nv.info._Z45_cwc_kern_reorder_matrix_major_per_block_rowsILi8EEvPfS0_iii,"",@"SHT_CUDA_INFO"
	.sectionflags	@""
	.align	4


	//----- nvinfo : EIATTR_CUDA_API_VERSION
	.align		4
        /*0000*/ 	.byte	0x04, 0x37
        /*0002*/ 	.short	(.L_55 - .L_54)
.L_54:
        /*0004*/ 	.word	0x00000082


	//----- nvinfo : EIATTR_KPARAM_INFO
	.align		4
.L_55:
        /*0008*/ 	.byte	0x04, 0x17
        /*000a*/ 	.short	(.L_57 - .L_56)
.L_56:
        /*000c*/ 	.word	0x00000000
        /*0010*/ 	.short	0x0004
        /*0012*/ 	.short	0x0018
        /*0014*/ 	.byte	0x00, 0xf0, 0x11, 0x00


	//----- nvinfo : EIATTR_KPARAM_INFO
	.align		4
.L_57:
        /*0018*/ 	.byte	0x04, 0x17
        /*001a*/ 	.short	(.L_59 - .L_58)
.L_58:
        /*001c*/ 	.word	0x00000000
        /*0020*/ 	.short	0x0003
        /*0022*/ 	.short	0x0014
        /*0024*/ 	.byte	0x00, 0xf0, 0x11, 0x00


	//----- nvinfo : EIATTR_KPARAM_INFO
	.align		4
.L_59:
        /*0028*/ 	.byte	0x04, 0x17
        /*002a*/ 	.short	(.L_61 - .L_60)
.L_60:
        /*002c*/ 	.word	0x00000000
        /*0030*/ 	.short	0x0002
        /*0032*/ 	.short	0x0010
        /*0034*/ 	.byte	0x00, 0xf0, 0x11, 0x00


	//----- nvinfo : EIATTR_KPARAM_INFO
	.align		4
.L_61:
        /*0038*/ 	.byte	0x04, 0x17
        /*003a*/ 	.short	(.L_63 - .L_62)
.L_62:
        /*003c*/ 	.word	0x00000000
        /*0040*/ 	.short	0x0001
        /*0042*/ 	.short	0x0008
        /*0044*/ 	.byte	0x00, 0xf5, 0x21, 0x00


	//----- nvinfo : EIATTR_KPARAM_INFO
	.align		4
.L_63:
        /*0048*/ 	.byte	0x04, 0x17
        /*004a*/ 	.short	(.L_65 - .L_64)
.L_64:
        /*004c*/ 	.word	0x00000000
        /*0050*/ 	.short	0x0000
        /*0052*/ 	.short	0x0000
        /*0054*/ 	.byte	0x00, 0xf5, 0x21, 0x00


	//----- nvinfo : EIATTR_SPARSE_MMA_MASK
	.align		4
.L_65:
        /*0058*/ 	.byte	0x03, 0x50
        /*005a*/ 	.short	0x0000


	//----- nvinfo : EIATTR_MAXREG_COUNT
	.align		4
        /*005c*/ 	.byte	0x03, 0x1b
        /*005e*/ 	.short	0x00ff


	//----- nvinfo : EIATTR_MERCURY_ISA_VERSION
	.align		4
        /*0060*/ 	.byte	0x03, 0x5f
        /*0062*/ 	.short	0x0101


	//----- nvinfo : EIATTR_VRC_CTA_INIT_COUNT
	.align		4
        /*0064*/ 	.byte	0x02, 0x4a
	.zero		1
	.zero		1


	//----- nvinfo : EIATTR_EXIT_INSTR_OFFSETS
	.align		4
        /*0068*/ 	.byte	0x04, 0x1c
        /*006a*/ 	.short	(.L_67 - .L_66)


	//   ....[0]....
.L_66:
        /*006c*/ 	.word	0x00000140


	//----- nvinfo : EIATTR_CBANK_PARAM_SIZE
	.align		4
.L_67:
        /*0070*/ 	.byte	0x03, 0x19
        /*0072*/ 	.short	0x001c


	//----- nvinfo : EIATTR_PARAM_CBANK
	.align		4
        /*0074*/ 	.byte	0x04, 0x0a
        /*0076*/ 	.short	(.L_69 - .L_68)
	.align		4
.L_68:
        /*0078*/ 	.word	index@(.nv.constant0._Z45_cwc_kern_reorder_matrix_major_per_block_rowsILi8EEvPfS0_iii)
        /*007c*/ 	.short	0x0380
        /*007e*/ 	.short	0x001c


	//----- nvinfo : EIATTR_SW_WAR
	.align		4
.L_69:
        /*0080*/ 	.byte	0x04, 0x36
        /*0082*/ 	.short	(.L_71 - .L_70)
.L_70:
        /*0084*/ 	.word	0x00000008
.L_71:


//--------------------- .nv.callgraph             --------------------------
	.section	.nv.callgraph,"",@"SHT_CUDA_CALLGRAPH"
	.align	4
	.sectionentsize	8
	.align		4
        /*0000*/ 	.word	0x00000000
	.align		4
        /*0004*/ 	.word	0xffffffff
	.align		4
        /*0008*/ 	.word	0x00000000
	.align		4
        /*000c*/ 	.word	0xfffffffe
	.align		4
        /*0010*/ 	.word	0x00000000
	.align		4
        /*0014*/ 	.word	0xfffffffd
	.align		4
        /*0018*/ 	.word	0x00000000
	.align		4
        /*001c*/ 	.word	0xfffffffc


//--------------------- .text._Z40_cwc_kern_reorder_matrix_major_per_blockILi16ELi8ELi2EEvPfS0_iii --------------------------
	.section	.text._Z40_cwc_kern_reorder_matrix_major_per_blockILi16ELi8ELi2EEvPfS0_iii,"ax",@progbits
	.align	128
.text._Z40_cwc_kern_reorder_matrix_major_per_blockILi16ELi8ELi2EEvPfS0_iii:
        .type           _Z40_cwc_kern_reorder_matrix_major_per_blockILi16ELi8ELi2EEvPfS0_iii,@function
        .size           _Z40_cwc_kern_reorder_matrix_major_per_blockILi16ELi8ELi2EEvPfS0_iii,(.L_x_3 - _Z40_cwc_kern_reorder_matrix_major_per_blockILi16ELi8ELi2EEvPfS0_iii)
        .other          _Z40_cwc_kern_reorder_matrix_major_per_blockILi16ELi8ELi2EEvPfS0_iii,@"STO_CUDA_ENTRY STV_DEFAULT"
_Z40_cwc_kern_reorder_matrix_major_per_blockILi16ELi8ELi2EEvPfS0_iii:
[----:B------:R-:W-:Y:S08]  /*0000*/  LDC R1, c[0x0][0x37c] ;  /* 0x0000df00ff017b82 */ /* 0x000ff00000000800 */
[----:B------:R-:W0:Y:S01]  /*0010*/  LDC R25, c[0x0][0x398] ;  /* 0x0000e600ff197b82 */ /* 0x000e220000000800 */
[----:B------:R-:W1:Y:S07]  /*0020*/  LDCU.64 UR6, c[0x0][0x358] ;  /* 0x00006b00ff0677ac */ /* 0x000e6e0008000a00 */
[----:B------:R-:W2:Y:S08]  /*0030*/  S2UR UR4, SR_CTAID.Y ;  /* 0x00000000000479c3 */ /* 0x000eb00000002600 */
[----:B------:R-:W3:Y:S01]  /*0040*/  LDC.64 R12, c[0x0][0x390] ;  /* 0x0000e400ff0c7b82 */ /* 0x000ee20000000a00 */
[----:B0-----:R-:W-:-:S04]  /*0050*/  SHF.R.S32.HI R0, RZ, 0x1f, R25 ;  /* 0x0000001fff007819 */ /* 0x001fc80000011419 */
[----:B------:R-:W-:-:S04]  /*0060*/  LEA.HI R0, R0, R25, RZ, 0x4 ;  /* 0x0000001900007211 */ /* 0x000fc800078f20ff */
[----:B------:R-:W-:-:S04]  /*0070*/  SHF.R.S32.HI R5, RZ, 0x4, R0 ;  /* 0x00000004ff057819 */ /* 0x000fc80000011400 */
[----:B------:R-:W0:Y:S01]  /*0080*/  I2F.U32.RP R0, R5 ;  /* 0x0000000500007306 */ /* 0x000e220000209000 */
[----:B------:R-:W-:Y:S01]  /*0090*/  IMAD.MOV R7, RZ, RZ, -R5 ;  /* 0x000000ffff077224 */ /* 0x000fe200078e0a05 */
[----:B------:R-:W-:-:S06]  /*00a0*/  ISETP.NE.U32.AND P2, PT, R5, RZ, PT ;  /* 0x000000ff0500720c */ /* 0x000fcc0003f45070 */
[----:B0-----:R-:W0:Y:S02]  /*00b0*/  MUFU.RCP R0, R0 ;  /* 0x0000000000007308 */ /* 0x001e240000001000 */
[----:B0-----:R-:W-:Y:S02]  /*00c0*/  VIADD R2, R0, 0xffffffe ;  /* 0x0ffffffe00027836 */ /* 0x001fe40000000000 */
[----:B------:R-:W3:Y:S04]  /*00d0*/  S2R R0, SR_TID.X ;  /* 0x0000000000007919 */ /* 0x000ee80000002100 */
[----:B------:R0:W4:Y:S02]  /*00e0*/  F2I.FTZ.U32.TRUNC.NTZ R3, R2 ;  /* 0x0000000200037305 */ /* 0x000124000021f000 */
[----:B0-----:R-:W-:-:S02]  /*00f0*/  IMAD.MOV.U32 R2, RZ, RZ, RZ ;  /* 0x000000ffff027224 */ /* 0x001fc400078e00ff */
[----:B----4-:R-:W-:-:S04]  /*0100*/  IMAD R7, R7, R3, RZ ;  /* 0x0000000307077224 */ /* 0x010fc800078e02ff */
[----:B------:R-:W-:Y:S02]  /*0110*/  IMAD.HI.U32 R3, R3, R7, R2 ;  /* 0x0000000703037227 */ /* 0x000fe400078e0002 */
[----:B------:R-:W0:Y:S04]  /*0120*/  S2R R2, SR_CTAID.X ;  /* 0x0000000000027919 */ /* 0x000e280000002500 */
[----:B--2---:R-:W-:-:S04]  /*0130*/  IMAD.HI.U32 R3, R3, UR4, RZ ;  /* 0x0000000403037c27 */ /* 0x004fc8000f8e00ff */
[----:B------:R-:W-:Y:S02]  /*0140*/  IMAD.MOV R4, RZ, RZ, -R3 ;  /* 0x000000ffff047224 */ /* 0x000fe400078e0a03 */
[----:B---3--:R-:W-:Y:S02]  /*0150*/  IMAD R6, R25, R12, R0 ;  /* 0x0000000c19067224 */ /* 0x008fe400078e0200 */
[----:B------:R-:W-:Y:S02]  /*0160*/  IMAD R4, R5, R4, UR4 ;  /* 0x0000000405047e24 */ /* 0x000fe4000f8e0204 */
[----:B------:R-:W-:-:S03]  /*0170*/  IMAD R8, R25, R12, R6 ;  /* 0x0000000c19087224 */ /* 0x000fc600078e0206 */
[----:B------:R-:W-:-:S13]  /*0180*/  ISETP.GE.U32.AND P0, PT, R4, R5, PT ;  /* 0x000000050400720c */ /* 0x000fda0003f06070 */
[----:B------:R-:W-:Y:S02]  /*0190*/  @P0 IMAD.IADD R4, R4, 0x1, -R5 ;  /* 0x0000000104040824 */ /* 0x000fe400078e0a05 */
[----:B------:R-:W-:-:S03]  /*01a0*/  @P0 VIADD R3, R3, 0x1 ;  /* 0x0000000103030836 */ /* 0x000fc60000000000 */
[----:B------:R-:W-:-:S13]  /*01b0*/  ISETP.GE.U32.AND P1, PT, R4, R5, PT ;  /* 0x000000050400720c */ /* 0x000fda0003f26070 */
[----:B------:R-:W-:Y:S01]  /*01c0*/  @P1 VIADD R3, R3, 0x1 ;  /* 0x0000000103031836 */ /* 0x000fe20000000000 */
[----:B------:R-:W-:-:S05]  /*01d0*/  @!P2 LOP3.LUT R3, RZ, R5, RZ, 0x33, !PT ;  /* 0x00000005ff03a212 */ /* 0x000fca00078e33ff */
[----:B------:R-:W-:Y:S02]  /*01e0*/  IMAD.MOV R4, RZ, RZ, -R3 ;  /* 0x000000ffff047224 */ /* 0x000fe400078e0a03 */
[----:B------:R-:W-:Y:S02]  /*01f0*/  IMAD.SHL.U32 R3, R3, 0x10, RZ ;  /* 0x0000001003037824 */ /* 0x000fe400078e00ff */
[----:B------:R-:W-:Y:S01]  /*0200*/  IMAD R5, R5, R4, UR4 ;  /* 0x0000000405057e24 */ /* 0x000fe2000f8e0204 */
[----:B------:R-:W2:Y:S01]  /*0210*/  LDCU.64 UR4, c[0x0][0x380] ;  /* 0x00007000ff0477ac */ /* 0x000ea20008000a00 */
[----:B0-----:R-:W-:Y:S02]  /*0220*/  IMAD R4, R3, R12, R2 ;  /* 0x0000000c03047224 */ /* 0x001fe400078e0202 */
[----:B------:R-:W-:-:S04]  /*0230*/  IMAD.SHL.U32 R27, R5, 0x10, RZ ;  /* 0x00000010051b7824 */ /* 0x000fc800078e00ff */
[----:B------:R-:W-:Y:S02]  /*0240*/  IMAD R27, R4, R25, R27 ;  /* 0x00000019041b7224 */ /* 0x000fe400078e021b */
[----:B------:R-:W-:-:S03]  /*0250*/  IMAD R4, R25, R12, R8 ;  /* 0x0000000c19047224 */ /* 0x000fc600078e0208 */
[----:B------:R-:W-:Y:S01]  /*0260*/  IADD3 R11, P0, PT, R27, R6, RZ ;  /* 0x000000061b0b7210 */ /* 0x000fe20007f1e0ff */
[----:B------:R-:W-:Y:S01]  /*0270*/  IMAD R14, R25, R12, R4 ;  /* 0x0000000c190e7224 */ /* 0x000fe200078e0204 */
[C---:B------:R-:W-:Y:S02]  /*0280*/  IADD3 R9, P2, PT, R27.reuse, R8, RZ ;  /* 0x000000081b097210 */ /* 0x040fe40007f5e0ff */
[----:B------:R-:W-:Y:S01]  /*0290*/  IADD3 R7, P1, PT, R27, R4, RZ ;  /* 0x000000041b077210 */ /* 0x000fe20007f3e0ff */
[----:B------:R-:W-:Y:S01]  /*02a0*/  IMAD.X R18, RZ, RZ, RZ, P0 ;  /* 0x000000ffff127224 */ /* 0x000fe200000e06ff */
[----:B--2---:R-:W-:Y:S01]  /*02b0*/  LEA R10, P0, R11, UR4, 0x2 ;  /* 0x000000040b0a7c11 */ /* 0x004fe2000f8010ff */
[----:B------:R-:W-:Y:S02]  /*02c0*/  IMAD R4, R25, R12, R14 ;  /* 0x0000000c19047224 */ /* 0x000fe400078e020e */
[----:B------:R-:W-:Y:S01]  /*02d0*/  IMAD.X R16, RZ, RZ, RZ, P2 ;  /* 0x000000ffff107224 */ /* 0x000fe200010e06ff */
[----:B------:R-:W-:Y:S01]  /*02e0*/  LEA.HI.X R11, R11, UR5, R18, 0x2, P0 ;  /* 0x000000050b0b7c11 */ /* 0x000fe200080f1412 */
[----:B------:R-:W-:Y:S01]  /*02f0*/  IMAD.X R8, RZ, RZ, RZ, P1 ;  /* 0x000000ffff087224 */ /* 0x000fe200008e06ff */
[----:B------:R-:W-:Y:S01]  /*0300*/  IADD3 R15, P0, PT, R27, R14, RZ ;  /* 0x0000000e1b0f7210 */ /* 0x000fe20007f1e0ff */
[----:B------:R-:W-:Y:S01]  /*0310*/  IMAD R20, R25, R12, R4 ;  /* 0x0000000c19147224 */ /* 0x000fe200078e0204 */
[----:B------:R-:W-:-:S02]  /*0320*/  LEA R22, P2, R9, UR4, 0x2 ;  /* 0x0000000409167c11 */ /* 0x000fc4000f8410ff */
[----:B------:R-:W-:Y:S01]  /*0330*/  LEA R6, P1, R7, UR4, 0x2 ;  /* 0x0000000407067c11 */ /* 0x000fe2000f8210ff */
[----:B------:R-:W-:Y:S01]  /*0340*/  IMAD.X R24, RZ, RZ, RZ, P0 ;  /* 0x000000ffff187224 */ /* 0x000fe200000e06ff */
[----:B------:R-:W-:Y:S01]  /*0350*/  LEA.HI.X R23, R9, UR5, R16, 0x2, P2 ;  /* 0x0000000509177c11 */ /* 0x000fe200090f1410 */
[----:B------:R-:W-:Y:S01]  /*0360*/  IMAD R18, R25, R12, R20 ;  /* 0x0000000c19127224 */ /* 0x000fe200078e0214 */
[----:B------:R-:W-:Y:S02]  /*0370*/  LEA.HI.X R7, R7, UR5, R8, 0x2, P1 ;  /* 0x0000000507077c11 */ /* 0x000fe400088f1408 */
[----:B------:R-:W-:Y:S01]  /*0380*/  IADD3 R9, P1, PT, R27, R4, RZ ;  /* 0x000000041b097210 */ /* 0x000fe20007f3e0ff */
[----:B-1----:R0:W2:Y:S01]  /*0390*/  LDG.E R22, desc[UR6][R22.64] ;  /* 0x0000000616167981 */ /* 0x0020a2000c1e1900 */
[----:B------:R-:W-:Y:S02]  /*03a0*/  LEA R16, P2, R15, UR4, 0x2 ;  /* 0x000000040f107c11 */ /* 0x000fe4000f8410ff */
[----:B------:R-:W-:Y:S01]  /*03b0*/  IADD3 R4, P0, PT, R27, R20, RZ ;  /* 0x000000141b047210 */ /* 0x000fe20007f1e0ff */
[----:B------:R-:W-:Y:S01]  /*03c0*/  IMAD.X R14, RZ, RZ, RZ, P1 ;  /* 0x000000ffff0e7224 */ /* 0x000fe200008e06ff */
[----:B------:R-:W-:-:S02]  /*03d0*/  LEA.HI.X R17, R15, UR5, R24, 0x2, P2 ;  /* 0x000000050f117c11 */ /* 0x000fc400090f1418 */
[----:B------:R-:W-:Y:S01]  /*03e0*/  IADD3 R19, P2, PT, R27, R18, RZ ;  /* 0x000000121b137210 */ /* 0x000fe20007f5e0ff */
[-C--:B------:R-:W-:Y:S01]  /*03f0*/  IMAD R18, R25, R12.reuse, R18 ;  /* 0x0000000c19127224 */ /* 0x080fe200078e0212 */
[C---:B------:R-:W-:Y:S01]  /*0400*/  LEA R8, P1, R9.reuse, UR4, 0x2 ;  /* 0x0000000409087c11 */ /* 0x040fe2000f8210ff */
[----:B------:R-:W-:Y:S02]  /*0410*/  IMAD.X R15, RZ, RZ, RZ, P0 ;  /* 0x000000ffff0f7224 */ /* 0x000fe400000e06ff */
[----:B------:R-:W-:Y:S01]  /*0420*/  IMAD.X R20, RZ, RZ, RZ, P2 ;  /* 0x000000ffff147224 */ /* 0x000fe200010e06ff */
[----:B------:R-:W-:Y:S01]  /*0430*/  LEA.HI.X R9, R9, UR5, R14, 0x2, P1 ;  /* 0x0000000509097c11 */ /* 0x000fe200088f140e */
[----:B------:R-:W-:Y:S01]  /*0440*/  IMAD R24, R25, R12, R18 ;  /* 0x0000000c19187224 */ /* 0x000fe200078e0212 */
[----:B------:R-:W-:Y:S02]  /*0450*/  LEA R14, P0, R4, UR4, 0x2 ;  /* 0x00000004040e7c11 */ /* 0x000fe4000f8010ff */
[----:B------:R-:W-:-:S02]  /*0460*/  LEA R28, P1, R19, UR4, 0x2 ;  /* 0x00000004131c7c11 */ /* 0x000fc4000f8210ff */
[----:B------:R-:W-:Y:S01]  /*0470*/  LEA.HI.X R15, R4, UR5, R15, 0x2, P0 ;  /* 0x00000005040f7c11 */ /* 0x000fe200080f140f */
[----:B------:R-:W3:Y:S01]  /*0480*/  LDG.E R9, desc[UR6][R8.64] ;  /* 0x0000000608097981 */ /* 0x000ee2000c1e1900 */
[----:B------:R-:W-:Y:S02]  /*0490*/  LEA.HI.X R29, R19, UR5, R20, 0x2, P1 ;  /* 0x00000005131d7c11 */ /* 0x000fe400088f1414 */
[C---:B------:R-:W-:Y:S01]  /*04a0*/  IADD3 R19, P0, PT, R27.reuse, R18, RZ ;  /* 0x000000121b137210 */ /* 0x040fe20007f1e0ff */
[----:B------:R-:W4:Y:S01]  /*04b0*/  LDG.E R4, desc[UR6][R10.64] ;  /* 0x000000060a047981 */ /* 0x000f22000c1e1900 */
[----:B------:R-:W-:-:S03]  /*04c0*/  IADD3 R26, P1, PT, R27, R24, RZ ;  /* 0x000000181b1a7210 */ /* 0x000fc60007f3e0ff */
[----:B------:R-:W-:Y:S01]  /*04d0*/  IMAD.X R21, RZ, RZ, RZ, P0 ;  /* 0x000000ffff157224 */ /* 0x000fe200000e06ff */
[----:B------:R-:W-:Y:S01]  /*04e0*/  LEA R20, P0, R19, UR4, 0x2 ;  /* 0x0000000413147c11 */ /* 0x000fe2000f8010ff */
[----:B------:R-:W-:Y:S01]  /*04f0*/  IMAD R24, R25, R12, R24 ;  /* 0x0000000c19187224 */ /* 0x000fe200078e0218 */
[----:B------:R-:W5:Y:S04]  /*0500*/  LDG.E R8, desc[UR6][R14.64] ;  /* 0x000000060e087981 */ /* 0x000f68000c1e1900 */
[----:B------:R1:W5:Y:S01]  /*0510*/  LDG.E R11, desc[UR6][R6.64] ;  /* 0x00000006060b7981 */ /* 0x000362000c1e1900 */
[----:B------:R-:W-:Y:S02]  /*0520*/  LEA.HI.X R21, R19, UR5, R21, 0x2, P0 ;  /* 0x0000000513157c11 */ /* 0x000fe400080f1415 */
[----:B0-----:R-:W-:Y:S01]  /*0530*/  IADD3 R23, P0, PT, R27, R24, RZ ;  /* 0x000000181b177210 */ /* 0x001fe20007f1e0ff */
[----:B------:R0:W5:Y:S01]  /*0540*/  LDG.E R10, desc[UR6][R16.64] ;  /* 0x00000006100a7981 */ /* 0x000162000c1e1900 */
[----:B-1----:R-:W-:Y:S01]  /*0550*/  IMAD.X R7, RZ, RZ, RZ, P1 ;  /* 0x000000ffff077224 */ /* 0x002fe200008e06ff */
[----:B------:R-:W-:-:S02]  /*0560*/  LEA R18, P1, R26, UR4, 0x2 ;  /* 0x000000041a127c11 */ /* 0x000fc4000f8210ff */
[----:B------:R1:W5:Y:S02]  /*0570*/  LDG.E R6, desc[UR6][R20.64] ;  /* 0x0000000614067981 */ /* 0x000364000c1e1900 */
[----:B------:R-:W-:Y:S01]  /*0580*/  LEA.HI.X R19, R26, UR5, R7, 0x2, P1 ;  /* 0x000000051a137c11 */ /* 0x000fe200088f1407 */
[CC--:B------:R-:W-:Y:S01]  /*0590*/  IMAD R26, R25.reuse, R12.reuse, R24 ;  /* 0x0000000c191a7224 */ /* 0x0c0fe200078e0218 */
[----:B------:R1:W5:Y:S03]  /*05a0*/  LDG.E R7, desc[UR6][R28.64] ;  /* 0x000000061c077981 */ /* 0x000366000c1e1900 */
[----:B------:R-:W-:Y:S01]  /*05b0*/  IMAD R24, R25, R12, R26 ;  /* 0x0000000c19187224 */ /* 0x000fe200078e021a */
[----:B------:R-:W-:Y:S01]  /*05c0*/  IADD3 R15, P1, PT, R27, R26, RZ ;  /* 0x0000001a1b0f7210 */ /* 0x000fe20007f3e0ff */
[----:B------:R-:W-:Y:S01]  /*05d0*/  IMAD.X R26, RZ, RZ, RZ, P0 ;  /* 0x000000ffff1a7224 */ /* 0x000fe200000e06ff */
[----:B0-----:R-:W-:-:S03]  /*05e0*/  LEA R16, P0, R23, UR4, 0x2 ;  /* 0x0000000417107c11 */ /* 0x001fc6000f8010ff */
[----:B-1----:R-:W-:Y:S01]  /*05f0*/  IMAD.X R20, RZ, RZ, RZ, P1 ;  /* 0x000000ffff147224 */ /* 0x002fe200008e06ff */
[----:B------:R-:W-:Y:S02]  /*0600*/  LEA.HI.X R17, R23, UR5, R26, 0x2, P0 ;  /* 0x0000000517117c11 */ /* 0x000fe400080f141a */
[----:B------:R-:W-:Y:S02]  /*0610*/  IADD3 R26, P0, PT, R27, R24, RZ ;  /* 0x000000181b1a7210 */ /* 0x000fe40007f1e0ff */
[----:B------:R-:W-:Y:S01]  /*0620*/  LEA R14, P1, R15, UR4, 0x2 ;  /* 0x000000040f0e7c11 */ /* 0x000fe2000f8210ff */
[----:B------:R-:W-:Y:S01]  /*0630*/  IMAD R24, R25, R12, R24 ;  /* 0x0000000c19187224 */ /* 0x000fe200078e0218 */
[----:B------:R0:W5:Y:S01]  /*0640*/  LDG.E R23, desc[UR6][R18.64] ;  /* 0x0000000612177981 */ /* 0x000162000c1e1900 */
[----:B------:R-:W-:Y:S01]  /*0650*/  IMAD.X R21, RZ, RZ, RZ, P0 ;  /* 0x000000ffff157224 */ /* 0x000fe200000e06ff */
[----:B------:R-:W-:Y:S02]  /*0660*/  LEA.HI.X R15, R15, UR5, R20, 0x2, P1 ;  /* 0x000000050f0f7c11 */ /* 0x000fe400088f1414 */
[----:B------:R-:W-:-:S03]  /*0670*/  LEA R20, P0, R26, UR4, 0x2 ;  /* 0x000000041a147c11 */ /* 0x000fc6000f8010ff */
[----:B------:R1:W5:Y:S01]  /*0680*/  LDG.E R28, desc[UR6][R14.64] ;  /* 0x000000060e1c7981 */ /* 0x000362000c1e1900 */
[----:B------:R-:W-:Y:S02]  /*0690*/  LEA.HI.X R21, R26, UR5, R21, 0x2, P0 ;  /* 0x000000051a157c11 */ /* 0x000fe400080f1415 */
[----:B------:R-:W-:Y:S01]  /*06a0*/  IADD3 R29, P0, PT, R27, R24, RZ ;  /* 0x000000181b1d7210 */ /* 0x000fe20007f1e0ff */
[CC--:B0-----:R-:W-:Y:S01]  /*06b0*/  IMAD R18, R25.reuse, R12.reuse, R24 ;  /* 0x0000000c19127224 */ /* 0x0c1fe200078e0218 */
[----:B------:R-:W5:Y:S03]  /*06c0*/  LDG.E R26, desc[UR6][R16.64] ;  /* 0x00000006101a7981 */ /* 0x000f66000c1e1900 */
[----:B------:R-:W-:Y:S01]  /*06d0*/  IMAD R19, R25, R12, R18 ;  /* 0x0000000c19137224 */ /* 0x000fe200078e0212 */
[----:B------:R0:W5:Y:S01]  /*06e0*/  LDG.E R20, desc[UR6][R20.64] ;  /* 0x0000000614147981 */ /* 0x000162000c1e1900 */
[----:B-1----:R-:W-:Y:S01]  /*06f0*/  IMAD.X R14, RZ, RZ, RZ, P0 ;  /* 0x000000ffff0e7224 */ /* 0x002fe200000e06ff */
[----:B------:R-:W-:-:S02]  /*0700*/  LEA R24, P0, R29, UR4, 0x2 ;  /* 0x000000041d187c11 */ /* 0x000fc4000f8010ff */
[----:B------:R-:W-:Y:S02]  /*0710*/  IADD3 R18, P1, PT, R27, R18, RZ ;  /* 0x000000121b127210 */ /* 0x000fe40007f3e0ff */
[----:B------:R-:W-:Y:S02]  /*0720*/  LEA.HI.X R25, R29, UR5, R14, 0x2, P0 ;  /* 0x000000051d197c11 */ /* 0x000fe400080f140e */
[C---:B------:R-:W-:Y:S01]  /*0730*/  IADD3 R19, P0, PT, R27.reuse, R19, RZ ;  /* 0x000000131b137210 */ /* 0x040fe20007f1e0ff */
[----:B------:R-:W-:Y:S01]  /*0740*/  IMAD.X R15, RZ, RZ, RZ, P1 ;  /* 0x000000ffff0f7224 */ /* 0x000fe200008e06ff */
[----:B------:R-:W-:Y:S01]  /*0750*/  IADD3 R27, P2, PT, R27, R0, RZ ;  /* 0x000000001b1b7210 */ /* 0x000fe20007f5e0ff */
[----:B------:R-:W5:Y:S01]  /*0760*/  LDG.E R24, desc[UR6][R24.64] ;  /* 0x0000000618187981 */ /* 0x000f62000c1e1900 */
[C---:B------:R-:W-:Y:S01]  /*0770*/  LEA R14, P1, R18.reuse, UR4, 0x2 ;  /* 0x00000004120e7c11 */ /* 0x040fe2000f8210ff */
[----:B0-----:R-:W-:Y:S02]  /*0780*/  IMAD.X R21, RZ, RZ, RZ, P0 ;  /* 0x000000ffff157224 */ /* 0x001fe400000e06ff */
[----:B------:R-:W-:Y:S01]  /*0790*/  IMAD.X R17, RZ, RZ, RZ, P2 ;  /* 0x000000ffff117224 */ /* 0x000fe200010e06ff */
[----:B------:R-:W-:-:S02]  /*07a0*/  LEA.HI.X R15, R18, UR5, R15, 0x2, P1 ;  /* 0x00000005120f7c11 */ /* 0x000fc400088f140f */
[----:B------:R-:W-:Y:S02]  /*07b0*/  LEA R16, P2, R27, UR4, 0x2 ;  /* 0x000000041b107c11 */ /* 0x000fe4000f8410ff */
[----:B------:R-:W-:Y:S01]  /*07c0*/  LEA R18, P0, R19, UR4, 0x2 ;  /* 0x0000000413127c11 */ /* 0x000fe2000f8010ff */
[----:B------:R-:W5:Y:S01]  /*07d0*/  LDG.E R14, desc[UR6][R14.64] ;  /* 0x000000060e0e7981 */ /* 0x000f62000c1e1900 */
[----:B------:R-:W-:Y:S02]  /*07e0*/  LEA.HI.X R17, R27, UR5, R17, 0x2, P2 ;  /* 0x000000051b117c11 */ /* 0x000fe400090f1411 */
[----:B------:R-:W-:-:S03]  /*07f0*/  LEA.HI.X R19, R19, UR5, R21, 0x2, P0 ;  /* 0x0000000513137c11 */ /* 0x000fc600080f1415 */
[----:B------:R-:W5:Y:S04]  /*0800*/  LDG.E R16, desc[UR6][R16.64] ;  /* 0x0000000610107981 */ /* 0x000f68000c1e1900 */
[----:B------:R-:W5:Y:S01]  /*0810*/  LDG.E R18, desc[UR6][R18.64] ;  /* 0x0000000612127981 */ /* 0x000f62000c1e1900 */
[----:B------:R-:W0:Y:S01]  /*0820*/  S2UR UR5, SR_CgaCtaId ;  /* 0x00000000000579c3 */ /* 0x000e220000008800 */
[----:B------:R-:W-:Y:S02]  /*0830*/  UMOV UR4, 0x400 ;  /* 0x0000040000047882 */ /* 0x000fe40000000000 */
[----:B0-----:R-:W-:-:S06]  /*0840*/  ULEA UR4, UR5, UR4, 0x18 ;  /* 0x0000000405047291 */ /* 0x001fcc000f8ec0ff */
[C---:B------:R-:W-:Y:S02]  /*0850*/  LEA R21, R0.reuse, UR4, 0x2 ;  /* 0x0000000400157c11 */ /* 0x040fe4000f8e10ff */
[----:B------:R-:W-:Y:S01]  /*0860*/  ISETP.GT.U32.AND P0, PT, R0, 0xf, PT ;  /* 0x0000000f0000780c */ /* 0x000fe20003f04070 */
[----:B------:R-:W-:-:S04]  /*0870*/  IMAD R5, R5, R12, RZ ;  /* 0x0000000c05057224 */ /* 0x000fc800078e02ff */
[----:B------:R-:W-:Y:S01]  /*0880*/  IMAD R2, R5, 0x2, R2 ;  /* 0x0000000205027824 */ /* 0x000fe200078e0202 */
[----:B--2---:R0:W-:Y:S04]  /*0890*/  STS [R21+0x80], R22 ;  /* 0x0000801615007388 */ /* 0x0041e80000000800 */
[----:B---3--:R0:W-:Y:S04]  /*08a0*/  STS [R21+0x140], R9 ;  /* 0x0001400915007388 */ /* 0x0081e80000000800 */
[----:B----4-:R0:W-:Y:S04]  /*08b0*/  STS [R21+0x40], R4 ;  /* 0x0000400415007388 */ /* 0x0101e80000000800 */
[----:B-----5:R0:W-:Y:S04]  /*08c0*/  STS [R21+0x180], R8 ;  /* 0x0001800815007388 */ /* 0x0201e80000000800 */
[----:B------:R0:W-:Y:S04]  /*08d0*/  STS [R21+0xc0], R11 ;  /* 0x0000c00b15007388 */ /* 0x0001e80000000800 */
        /* <DEDUP_REMOVED lines=9> */
[----:B------:R0:W-:Y:S04]  /*0970*/  STS [R21], R16 ;  /* 0x0000001015007388 */ /* 0x0001e80000000800 */
[----:B------:R0:W-:Y:S01]  /*0980*/  STS [R21+0x3c0], R18 ;  /* 0x0003c01215007388 */ /* 0x0001e20000000800 */
[----:B------:R-:W-:Y:S06]  /*0990*/  BAR.SYNC.DEFER_BLOCKING 0x0 ;  /* 0x0000000000007b1d */ /* 0x000fec0000010000 */
[----:B------:R-:W-:Y:S05]  /*09a0*/  @P0 EXIT ;  /* 0x000000000000094d */ /* 0x000fea0003800000 */
[----:B------:R-:W1:Y:S01]  /*09b0*/  LDCU.64 UR4, c[0x0][0x388] ;  /* 0x00007100ff0477ac */ /* 0x000e620008000a00 */
[-C--:B------:R-:W-:Y:S02]  /*09c0*/  IMAD R2, R2, R13.reuse, RZ ;  /* 0x0000000d02027224 */ /* 0x080fe400078e02ff */
[----:B0-----:R-:W-:Y:S02]  /*09d0*/  IMAD R10, R0, 0x3c, R21 ;  /* 0x0000003c000a7824 */ /* 0x001fe400078e0215 */
[----:B------:R-:W-:Y:S02]  /*09e0*/  IMAD R11, R2, 0x8, R3 ;  /* 0x00000008020b7824 */ /* 0x000fe400078e0203 */
[----:B------:R-:W-:Y:S01]  /*09f0*/  IMAD.IADD R2, R0, 0x1, R13 ;  /* 0x0000000100027824 */ /* 0x000fe200078e020d */
[----:B------:R-:W0:Y:S01]  /*0a00*/  LDS R23, [R10] ;  /* 0x000000000a177984 */ /* 0x000e220000000800 */
[----:B------:R-:W-:Y:S01]  /*0a10*/  IMAD R3, R12, R13, RZ ;  /* 0x0000000d0c037224 */ /* 0x000fe200078e02ff */
[----:B------:R-:W-:-:S02]  /*0a20*/  IADD3 R4, P0, PT, R11, R0, RZ ;  /* 0x000000000b047210 */ /* 0x000fc40007f1e0ff */
[----:B------:R-:W-:Y:S01]  /*0a30*/  IADD3 R5, P1, PT, R11, R2, RZ ;  /* 0x000000020b057210 */ /* 0x000fe20007f3e0ff */
[----:B------:R-:W-:Y:S01]  /*0a40*/  IMAD.IADD R2, R2, 0x1, R13 ;  /* 0x0000000102027824 */ /* 0x000fe200078e020d */
[----:B------:R-:W2:Y:S01]  /*0a50*/  LDS R19, [R10+0x4] ;  /* 0x000004000a137984 */ /* 0x000ea20000000800 */
[----:B------:R-:W-:Y:S02]  /*0a60*/  IMAD.X R7, RZ, RZ, RZ, P0 ;  /* 0x000000ffff077224 */ /* 0x000fe400000e06ff */
[----:B------:R-:W-:Y:S01]  /*0a70*/  IMAD.X R6, RZ, RZ, RZ, P1 ;  /* 0x000000ffff067224 */ /* 0x000fe200008e06ff */
[C---:B-1----:R-:W-:Y:S01]  /*0a80*/  LEA R14, P0, R4.reuse, UR4, 0x2 ;  /* 0x00000004040e7c11 */ /* 0x042fe2000f8010ff */
[----:B------:R-:W-:Y:S01]  /*0a90*/  IMAD R0, R3, 0x8, R0 ;  /* 0x0000000803007824 */ /* 0x000fe200078e0200 */
[----:B------:R-:W1:Y:S02]  /*0aa0*/  LDS R21, [R10+0x8] ;  /* 0x000008000a157984 */ /* 0x000e640000000800 */
[----:B------:R-:W-:Y:S01]  /*0ab0*/  LEA.HI.X R15, R4, UR5, R7, 0x2, P0 ;  /* 0x00000005040f7c11 */ /* 0x000fe200080f1407 */
[----:B------:R-:W-:Y:S01]  /*0ac0*/  IMAD.IADD R4, R2, 0x1, R13 ;  /* 0x0000000102047824 */ /* 0x000fe200078e020d */
[----:B------:R-:W-:Y:S01]  /*0ad0*/  IADD3 R7, P1, PT, R11, R2, RZ ;  /* 0x000000020b077210 */ /* 0x000fe20007f3e0ff */
[----:B------:R-:W3:Y:S01]  /*0ae0*/  LDS R27, [R10+0xc] ;  /* 0x00000c000a1b7984 */ /* 0x000ee20000000800 */
[----:B------:R-:W-:-:S02]  /*0af0*/  LEA R24, P0, R5, UR4, 0x2 ;  /* 0x0000000405187c11 */ /* 0x000fc4000f8010ff */
[----:B------:R-:W-:Y:S01]  /*0b00*/  IADD3 R3, P2, PT, R11, R0, RZ ;  /* 0x000000000b037210 */ /* 0x000fe20007f5e0ff */
[----:B------:R-:W-:Y:S01]  /*0b10*/  IMAD.X R18, RZ, RZ, RZ, P1 ;  /* 0x000000ffff127224 */ /* 0x000fe200008e06ff */
[----:B------:R-:W-:Y:S01]  /*0b20*/  LEA.HI.X R25, R5, UR5, R6, 0x2, P0 ;  /* 0x0000000505197c11 */ /* 0x000fe200080f1406 */
[--C-:B------:R-:W-:Y:S01]  /*0b30*/  IMAD.IADD R0, R0, 0x1, R13.reuse ;  /* 0x0000000100007824 */ /* 0x100fe200078e020d */
[----:B------:R-:W-:Y:S01]  /*0b40*/  IADD3 R5, P1, PT, R11, R4, RZ ;  /* 0x000000040b057210 */ /* 0x000fe20007f3e0ff */
[----:B------:R-:W-:Y:S01]  /*0b50*/  IMAD.X R6, RZ, RZ, RZ, P2 ;  /* 0x000000ffff067224 */ /* 0x000fe200010e06ff */
[----:B------:R-:W-:Y:S01]  /*0b60*/  LEA R8, P2, R3, UR4, 0x2 ;  /* 0x0000000403087c11 */ /* 0x000fe2000f8410ff */
[----:B------:R-:W-:Y:S01]  /*0b70*/  LDS R20, [R10+0x18] ;  /* 0x000018000a147984 */ /* 0x000fe20000000800 */
[----:B------:R-:W-:Y:S01]  /*0b80*/  LEA R16, P0, R7, UR4, 0x2 ;  /* 0x0000000407107c11 */ /* 0x000fe2000f8010ff */
[----:B------:R-:W-:Y:S01]  /*0b90*/  IMAD.X R12, RZ, RZ, RZ, P1 ;  /* 0x000000ffff0c7224 */ /* 0x000fe200008e06ff */
[----:B------:R-:W-:Y:S01]  /*0ba0*/  LEA R2, P1, R5, UR4, 0x2 ;  /* 0x0000000405027c11 */ /* 0x000fe2000f8210ff */
[----:B------:R-:W-:Y:S01]  /*0bb0*/  IMAD.IADD R4, R4, 0x1, R13 ;  /* 0x0000000104047824 */ /* 0x000fe200078e020d */
[----:B------:R-:W-:-:S02]  /*0bc0*/  LEA.HI.X R9, R3, UR5, R6, 0x2, P2 ;  /* 0x0000000503097c11 */ /* 0x000fc400090f1406 */
[----:B------:R-:W-:Y:S01]  /*0bd0*/  LEA.HI.X R3, R5, UR5, R12, 0x2, P1 ;  /* 0x0000000505037c11 */ /* 0x000fe200088f140c */
[----:B------:R-:W-:Y:S01]  /*0be0*/  IMAD.IADD R26, R4, 0x1, R13 ;  /* 0x00000001041a7824 */ /* 0x000fe200078e020d */
[----:B------:R-:W-:Y:S01]  /*0bf0*/  LEA.HI.X R17, R7, UR5, R18, 0x2, P0 ;  /* 0x0000000507117c11 */ /* 0x000fe200080f1412 */
[----:B------:R-:W4:Y:S01]  /*0c00*/  LDS R12, [R10+0x10] ;  /* 0x000010000a0c7984 */ /* 0x000f220000000800 */
[----:B------:R-:W-:-:S03]  /*0c10*/  IADD3 R5, P0, PT, R11, R0, RZ ;  /* 0x000000000b057210 */ /* 0x000fc60007f1e0ff */
[----:B------:R-:W5:Y:S01]  /*0c20*/  LDS R18, [R10+0x14] ;  /* 0x000014000a127984 */ /* 0x000f620000000800 */
[----:B------:R-:W-:Y:S01]  /*0c30*/  LEA R6, P1, R5, UR4, 0x2 ;  /* 0x0000000405067c11 */ /* 0x000fe2000f8210ff */
[----:B------:R-:W-:Y:S01]  /*0c40*/  IMAD.X R28, RZ, RZ, RZ, P0 ;  /* 0x000000ffff1c7224 */ /* 0x000fe200000e06ff */
[----:B------:R-:W-:Y:S01]  /*0c50*/  IADD3 R29, P0, PT, R11, R26, RZ ;  /* 0x0000001a0b1d7210 */ /* 0x000fe20007f1e0ff */
[----:B0-----:R0:W-:Y:S01]  /*0c60*/  STG.E desc[UR6][R14.64], R23 ;  /* 0x000000170e007986 */ /* 0x0011e2000c101906 */
[--C-:B------:R-:W-:Y:S02]  /*0c70*/  IMAD.IADD R26, R26, 0x1, R13.reuse ;  /* 0x000000011a1a7824 */ /* 0x100fe400078e020d */
[----:B------:R-:W-:Y:S01]  /*0c80*/  LEA.HI.X R7, R5, UR5, R28, 0x2, P1 ;  /* 0x0000000505077c11 */ /* 0x000fe200088f141c */
[----:B--2---:R2:W-:Y:S04]  /*0c90*/  STG.E desc[UR6][R24.64], R19 ;  /* 0x0000001318007986 */ /* 0x0045e8000c101906 */
[----:B------:R-:W5:Y:S01]  /*0ca0*/  LDS R19, [R10+0x1c] ;  /* 0x00001c000a137984 */ /* 0x000f620000000800 */
[----:B0-----:R-:W-:Y:S01]  /*0cb0*/  IADD3 R15, P2, PT, R11, R4, RZ ;  /* 0x000000040b0f7210 */ /* 0x001fe20007f5e0ff */
[----:B------:R-:W-:Y:S01]  /*0cc0*/  IMAD.X R14, RZ, RZ, RZ, P0 ;  /* 0x000000ffff0e7224 */ /* 0x000fe200000e06ff */
[----:B------:R-:W-:Y:S01]  /*0cd0*/  LEA R22, P0, R29, UR4, 0x2 ;  /* 0x000000041d167c11 */ /* 0x000fe2000f8010ff */
[----:B-1----:R-:W-:Y:S02]  /*0ce0*/  STG.E desc[UR6][R16.64], R21 ;  /* 0x0000001510007986 */ /* 0x002fe4000c101906 */
[----:B--2---:R-:W-:Y:S01]  /*0cf0*/  IMAD.X R24, RZ, RZ, RZ, P2 ;  /* 0x000000ffff187224 */ /* 0x004fe200010e06ff */
[----:B------:R-:W-:Y:S01]  /*0d00*/  LEA R4, P2, R15, UR4, 0x2 ;  /* 0x000000040f047c11 */ /* 0x000fe2000f8410ff */
[----:B------:R-:W0:Y:S01]  /*0d10*/  LDS R17, [R10+0x20] ;  /* 0x000020000a117984 */ /* 0x000e220000000800 */
[----:B------:R-:W-:Y:S01]  /*0d20*/  LEA.HI.X R23, R29, UR5, R14, 0x2, P0 ;  /* 0x000000051d177c11 */ /* 0x000fe200080f140e */
[----:B------:R-:W-:Y:S01]  /*0d30*/  IMAD.IADD R14, R26, 0x1, R13 ;  /* 0x000000011a0e7824 */ /* 0x000fe200078e020d */
[----:B------:R-:W-:Y:S01]  /*0d40*/  LEA.HI.X R5, R15, UR5, R24, 0x2, P2 ;  /* 0x000000050f057c11 */ /* 0x000fe200090f1418 */
[----:B------:R-:W1:Y:S01]  /*0d50*/  LDS R21, [R10+0x24] ;  /* 0x000024000a157984 */ /* 0x000e620000000800 */
[----:B------:R-:W-:-:S02]  /*0d60*/  IADD3 R15, P0, PT, R11, R26, RZ ;  /* 0x0000001a0b0f7210 */ /* 0x000fc40007f1e0ff */
[----:B------:R-:W-:Y:S01]  /*0d70*/  IADD3 R26, P1, PT, R11, R14, RZ ;  /* 0x0000000e0b1a7210 */ /* 0x000fe20007f3e0ff */
[----:B------:R-:W2:Y:S02]  /*0d80*/  LDS R16, [R10+0x28] ;  /* 0x000028000a107984 */ /* 0x000ea40000000800 */
[----:B------:R-:W-:Y:S01]  /*0d90*/  IMAD.X R28, RZ, RZ, RZ, P0 ;  /* 0x000000ffff1c7224 */ /* 0x000fe200000e06ff */
[C---:B------:R-:W-:Y:S01]  /*0da0*/  LEA R24, P0, R15.reuse, UR4, 0x2 ;  /* 0x000000040f187c11 */ /* 0x040fe2000f8010ff */
[----:B------:R-:W-:Y:S01]  /*0db0*/  IMAD.X R29, RZ, RZ, RZ, P1 ;  /* 0x000000ffff1d7224 */ /* 0x000fe200008e06ff */
[C---:B------:R-:W-:Y:S01]  /*0dc0*/  LEA R14, P1, R26.reuse, UR4, 0x2 ;  /* 0x000000041a0e7c11 */ /* 0x040fe2000f8210ff */
[----:B---3--:R3:W-:Y:S01]  /*0dd0*/  STG.E desc[UR6][R2.64], R27 ;  /* 0x0000001b02007986 */ /* 0x0087e2000c101906 */
[----:B------:R-:W-:Y:S02]  /*0de0*/  LEA.HI.X R25, R15, UR5, R28, 0x2, P0 ;  /* 0x000000050f197c11 */ /* 0x000fe400080f141c */
[----:B------:R-:W-:Y:S01]  /*0df0*/  LEA.HI.X R15, R26, UR5, R29, 0x2, P1 ;  /* 0x000000051a0f7c11 */ /* 0x000fe200088f141d */
[--C-:B------:R-:W-:Y:S01]  /*0e00*/  IMAD.IADD R26, R0, 0x1, R13.reuse ;  /* 0x00000001001a7824 */ /* 0x100fe200078e020d */
[----:B----4-:R4:W-:Y:S03]  /*0e10*/  STG.E desc[UR6][R4.64], R12 ;  /* 0x0000000c04007986 */ /* 0x0109e6000c101906 */
[----:B------:R-:W-:Y:S01]  /*0e20*/  IMAD.IADD R28, R26, 0x1, R13 ;  /* 0x000000011a1c7824 */ /* 0x000fe200078e020d */
[----:B------:R-:W2:Y:S01]  /*0e30*/  LDS R0, [R10+0x2c] ;  /* 0x00002c000a007984 */ /* 0x000ea20000000800 */
[----:B------:R-:W-:-:S03]  /*0e40*/  IADD3 R26, P0, PT, R11, R26, RZ ;  /* 0x0000001a0b1a7210 */ /* 0x000fc60007f1e0ff */
[----:B------:R-:W2:Y:S01]  /*0e50*/  LDS R29, [R10+0x30] ;  /* 0x000030000a1d7984 */ /* 0x000ea20000000800 */
[----:B---3--:R-:W-:-:S03]  /*0e60*/  IADD3 R3, P1, PT, R11, R28, RZ ;  /* 0x0000001c0b037210 */ /* 0x008fc60007f3e0ff */
[----:B-----5:R3:W-:Y:S01]  /*0e70*/  STG.E desc[UR6][R22.64], R18 ;  /* 0x0000001216007986 */ /* 0x0207e2000c101906 */
[----:B----4-:R-:W-:Y:S01]  /*0e80*/  IMAD.X R5, RZ, RZ, RZ, P0 ;  /* 0x000000ffff057224 */ /* 0x010fe200000e06ff */
[C---:B------:R-:W-:Y:S01]  /*0e90*/  LEA R4, P0, R26.reuse, UR4, 0x2 ;  /* 0x000000041a047c11 */ /* 0x040fe2000f8010ff */
[----:B------:R-:W-:Y:S01]  /*0ea0*/  IMAD.X R12, RZ, RZ, RZ, P1 ;  /* 0x000000ffff0c7224 */ /* 0x000fe200008e06ff */
[----:B------:R-:W4:Y:S01]  /*0eb0*/  LDS R27, [R10+0x34] ;  /* 0x000034000a1b7984 */ /* 0x000f220000000800 */
[C---:B------:R-:W-:Y:S02]  /*0ec0*/  LEA R2, P1, R3.reuse, UR4, 0x2 ;  /* 0x0000000403027c11 */ /* 0x040fe4000f8210ff */
[----:B------:R-:W-:Y:S01]  /*0ed0*/  LEA.HI.X R5, R26, UR5, R5, 0x2, P0 ;  /* 0x000000051a057c11 */ /* 0x000fe200080f1405 */
[----:B------:R5:W-:Y:S01]  /*0ee0*/  STG.E desc[UR6][R24.64], R20 ;  /* 0x0000001418007986 */ /* 0x000be2000c101906 */
[----:B------:R-:W-:-:S03]  /*0ef0*/  LEA.HI.X R3, R3, UR5, R12, 0x2, P1 ;  /* 0x0000000503037c11 */ /* 0x000fc600088f140c */
[----:B------:R-:W4:Y:S01]  /*0f00*/  LDS R23, [R10+0x38] ;  /* 0x000038000a177984 */ /* 0x000f220000000800 */
[----:B---3--:R-:W-:-:S03]  /*0f10*/  IMAD.IADD R18, R28, 0x1, R13 ;  /* 0x000000011c127824 */ /* 0x008fc600078e020d */
[----:B------:R3:W4:Y:S01]  /*0f20*/  LDS R25, [R10+0x3c] ;  /* 0x00003c000a197984 */ /* 0x0007220000000800 */
[--C-:B-----5:R-:W-:Y:S01]  /*0f30*/  IMAD.IADD R24, R18, 0x1, R13.reuse ;  /* 0x0000000112187824 */ /* 0x120fe200078e020d */
[C---:B------:R-:W-:Y:S02]  /*0f40*/  IADD3 R18, P0, PT, R11.reuse, R18, RZ ;  /* 0x000000120b127210 */ /* 0x040fe40007f1e0ff */
[----:B------:R5:W-:Y:S01]  /*0f50*/  STG.E desc[UR6][R14.64], R19 ;  /* 0x000000130e007986 */ /* 0x000be2000c101906 */
[--C-:B------:R-:W-:Y:S01]  /*0f60*/  IMAD.IADD R20, R24, 0x1, R13.reuse ;  /* 0x0000000118147824 */ /* 0x100fe200078e020d */
[----:B------:R-:W-:Y:S02]  /*0f70*/  IADD3 R24, P1, PT, R11, R24, RZ ;  /* 0x000000180b187210 */ /* 0x000fe40007f3e0ff */
[----:B0-----:R-:W-:Y:S01]  /*0f80*/  STG.E desc[UR6][R8.64], R17 ;  /* 0x0000001108007986 */ /* 0x001fe2000c101906 */
[----:B------:R-:W-:Y:S01]  /*0f90*/  LEA R12, P2, R18, UR4, 0x2 ;  /* 0x00000004120c7c11 */ /* 0x000fe2000f8410ff */
[----:B------:R-:W-:-:S02]  /*0fa0*/  IMAD.IADD R22, R20, 0x1, R13 ;  /* 0x0000000114167824 */ /* 0x000fc400078e020d */
[----:B------:R-:W-:Y:S01]  /*0fb0*/  IMAD.X R13, RZ, RZ, RZ, P0 ;  /* 0x000000ffff0d7224 */ /* 0x000fe200000e06ff */
[C---:B------:R-:W-:Y:S01]  /*0fc0*/  IADD3 R20, P0, PT, R11.reuse, R20, RZ ;  /* 0x000000140b147210 */ /* 0x040fe20007f1e0ff */
[----:B------:R-:W-:Y:S01]  /*0fd0*/  IMAD.X R26, RZ, RZ, RZ, P1 ;  /* 0x000000ffff1a7224 */ /* 0x000fe200008e06ff */
[----:B---3--:R-:W-:Y:S01]  /*0fe0*/  LEA R10, P1, R24, UR4, 0x2 ;  /* 0x00000004180a7c11 */ /* 0x008fe2000f8210ff */
[----:B-1----:R-:W-:Y:S01]  /*0ff0*/  STG.E desc[UR6][R6.64], R21 ;  /* 0x0000001506007986 */ /* 0x002fe2000c101906 */
[----:B------:R-:W-:Y:S01]  /*1000*/  LEA.HI.X R13, R18, UR5, R13, 0x2, P2 ;  /* 0x00000005120d7c11 */ /* 0x000fe200090f140d */
[----:B-----5:R-:W-:Y:S01]  /*1010*/  IMAD.X R15, RZ, RZ, RZ, P0 ;  /* 0x000000ffff0f7224 */ /* 0x020fe200000e06ff */
[----:B------:R-:W-:Y:S01]  /*1020*/  IADD3 R22, P2, PT, R11, R22, RZ ;  /* 0x000000160b167210 */ /* 0x000fe20007f5e0ff */
[----:B--2---:R-:W-:Y:S01]  /*1030*/  STG.E desc[UR6][R4.64], R16 ;  /* 0x0000001004007986 */ /* 0x004fe2000c101906 */
[----:B------:R-:W-:Y:S02]  /*1040*/  LEA.HI.X R11, R24, UR5, R26, 0x2, P1 ;  /* 0x00000005180b7c11 */ /* 0x000fe400088f141a */
[----:B------:R-:W-:Y:S01]  /*1050*/  LEA R14, P0, R20, UR4, 0x2 ;  /* 0x00000004140e7c11 */ /* 0x000fe2000f8010ff */
[----:B------:R-:W-:Y:S01]  /*1060*/  IMAD.X R19, RZ, RZ, RZ, P2 ;  /* 0x000000ffff137224 */ /* 0x000fe200010e06ff */
[----:B------:R-:W-:Y:S01]  /*1070*/  LEA R18, P1, R22, UR4, 0x2 ;  /* 0x0000000416127c11 */ /* 0x000fe2000f8210ff */
[----:B------:R-:W-:Y:S01]  /*1080*/  STG.E desc[UR6][R2.64], R0 ;  /* 0x0000000002007986 */ /* 0x000fe2000c101906 */
[----:B------:R-:W-:-:S02]  /*1090*/  LEA.HI.X R15, R20, UR5, R15, 0x2, P0 ;  /* 0x00000005140f7c11 */ /* 0x000fc400080f140f */
[----:B------:R-:W-:Y:S01]  /*10a0*/  LEA.HI.X R19, R22, UR5, R19, 0x2, P1 ;  /* 0x0000000516137c11 */ /* 0x000fe200088f1413 */
[----:B------:R-:W-:Y:S04]  /*10b0*/  STG.E desc[UR6][R12.64], R29 ;  /* 0x0000001d0c007986 */ /* 0x000fe8000c101906 */
[----:B----4-:R-:W-:Y:S04]  /*10c0*/  STG.E desc[UR6][R10.64], R27 ;  /* 0x0000001b0a007986 */ /* 0x010fe8000c101906 */
[----:B------:R-:W-:Y:S04]  /*10d0*/  STG.E desc[UR6][R14.64], R23 ;  /* 0x000000170e007986 */ /* 0x000fe8000c101906 */
[----:B------:R-:W-:Y:S01]  /*10e0*/  STG.E desc[UR6][R18.64], R25 ;  /* 0x0000001912007986 */ /* 0x000fe2000c101906 */
[----:B------:R-:W-:Y:S05]  /*10f0*/  EXIT ;  /* 0x000000000000794d */ /* 0x000fea0003800000 */
.L_x_0:
[----:B------:R-:W-:-:S00]  /*1100*/  BRA `(.L_x_0) ;  /* 0xfffffffc00fc7947 */ /* 0x000fc0000383ffff */
[----:B------:R-:W-:-:S00]  /*1110*/  NOP ;  /* 0x0000000000007918 */ /* 0x000fc00000000000 */
        /* <DEDUP_REMOVED lines=14> */
.L_x_3:


//--------------------- .text._Z40_cwc_kern_reorder_matrix_major_per_blockILi3ELi8ELi2EEvPfS0_iii --------------------------
	.section	.text._Z40_cwc_kern_reorder_matrix_major_per_blockILi3ELi8ELi2EEvPfS0_iii,"ax",@progbits
	.align	128
.text._Z40_cwc_kern_reorder_matrix_major_per_blockILi3ELi8ELi2EEvPfS0_iii:
        .type           _Z40_cwc_kern_reorder_matrix_major_per_blockILi3ELi8ELi2EEvPfS0_iii,@function
        .size           _Z40_cwc_kern_reorder_matrix_major_per_blockILi3ELi8ELi2EEvPfS0_iii,(.L_x_4 - _Z40_cwc_kern_reorder_matrix_major_per_blockILi3ELi8ELi2EEvPfS0_iii)
        .other          _Z40_cwc_kern_reorder_matrix_major_per_blockILi3ELi8ELi2EEvPfS0_iii,@"STO_CUDA_ENTRY STV_DEFAULT"
_Z40_cwc_kern_reorder_matrix_major_per_blockILi3ELi8ELi2EEvPfS0_iii:
        /* <DEDUP_REMOVED lines=13> */
[----:B------:R-:W3:Y:S04]  /*00d0*/  S2R R0, SR_CTAID.X ;  /* 0x0000000000007919 */ /* 0x000ee80000002500 */
[----:B------:R0:W4:Y:S02]  /*00e0*/  F2I.FTZ.U32.TRUNC.NTZ R3, R2 ;  /* 0x0000000200037305 */ /* 0x000124000021f000 */
[----:B0-----:R-:W-:-:S02]  /*00f0*/  IMAD.MOV.U32 R2, RZ, RZ, RZ ;  /* 0x000000ffff027224 */ /* 0x001fc400078e00ff */
[----:B----4-:R-:W-:-:S04]  /*0100*/  IMAD R5, R5, R3, RZ ;  /* 0x0000000305057224 */ /* 0x010fc800078e02ff */
[----:B------:R-:W-:-:S06]  /*0110*/  IMAD.HI.U32 R3, R3, R5, R2 ;  /* 0x0000000503037227 */ /* 0x000fcc00078e0002 */
[----:B--2---:R-:W-:-:S04]  /*0120*/  IMAD.HI.U32 R5, R3, UR4, RZ ;  /* 0x0000000403057c27 */ /* 0x004fc8000f8e00ff */
[----:B------:R-:W-:-:S04]  /*0130*/  IMAD.MOV R3, RZ, RZ, -R5 ;  /* 0x000000ffff037224 */ /* 0x000fc800078e0a05 */
[----:B------:R-:W-:-:S05]  /*0140*/  IMAD R3, R4, R3, UR4 ;  /* 0x0000000404037e24 */ /* 0x000fca000f8e0203 */
[----:B------:R-:W-:-:S13]  /*0150*/  ISETP.GE.U32.AND P0, PT, R3, R4, PT ;  /* 0x000000040300720c */ /* 0x000fda0003f06070 */
[----:B------:R-:W-:Y:S02]  /*0160*/  @P0 IMAD.IADD R3, R3, 0x1, -R4 ;  /* 0x0000000103030824 */ /* 0x000fe400078e0a04 */
[----:B------:R-:W-:-:S03]  /*0170*/  @P0 VIADD R5, R5, 0x1 ;  /* 0x0000000105050836 */ /* 0x000fc60000000000 */
[-C--:B------:R-:W-:Y:S02]  /*0180*/  ISETP.GE.U32.AND P1, PT, R3, R4.reuse, PT ;  /* 0x000000040300720c */ /* 0x080fe40003f26070 */
[----:B------:R-:W0:Y:S11]  /*0190*/  S2R R3, SR_TID.X ;  /* 0x0000000000037919 */ /* 0x000e360000002100 */
[----:B------:R-:W-:Y:S01]  /*01a0*/  @P1 VIADD R5, R5, 0x1 ;  /* 0x0000000105051836 */ /* 0x000fe20000000000 */
[----:B------:R-:W-:-:S05]  /*01b0*/  @!P2 LOP3.LUT R5, RZ, R4, RZ, 0x33, !PT ;  /* 0x00000004ff05a212 */ /* 0x000fca00078e33ff */
[----:B------:R-:W-:Y:S02]  /*01c0*/  IMAD.MOV R15, RZ, RZ, -R5 ;  /* 0x000000ffff0f7224 */ /* 0x000fe400078e0a05 */
[----:B------:R-:W-:Y:S02]  /*01d0*/  IMAD R5, R5, 0x3, RZ ;  /* 0x0000000305057824 */ /* 0x000fe400078e02ff */
[----:B------:R-:W-:Y:S01]  /*01e0*/  IMAD R15, R4, R15, UR4 ;  /* 0x00000004040f7e24 */ /* 0x000fe2000f8e020f */
[----:B------:R-:W2:Y:S01]  /*01f0*/  LDCU.64 UR4, c[0x0][0x380] ;  /* 0x00007000ff0477ac */ /* 0x000ea20008000a00 */
[----:B---3--:R-:W-:Y:S02]  /*0200*/  IMAD R2, R5, R10, R0 ;  /* 0x0000000a05027224 */ /* 0x008fe400078e0200 */
[----:B------:R-:W-:-:S04]  /*0210*/  IMAD.SHL.U32 R7, R15, 0x10, RZ ;  /* 0x000000100f077824 */ /* 0x000fc800078e00ff */
[----:B------:R-:W-:Y:S02]  /*0220*/  IMAD R2, R2, R13, R7 ;  /* 0x0000000d02027224 */ /* 0x000fe400078e0207 */
[----:B0-----:R-:W-:-:S03]  /*0230*/  IMAD R9, R13, R10, R3 ;  /* 0x0000000a0d097224 */ /* 0x001fc600078e0203 */
[C---:B------:R-:W-:Y:S01]  /*0240*/  IADD3 R14, P1, PT, R2.reuse, R3, RZ ;  /* 0x00000003020e7210 */ /* 0x040fe20007f3e0ff */
[----:B------:R-:W-:Y:S01]  /*0250*/  IMAD R7, R13, R10, R9 ;  /* 0x0000000a0d077224 */ /* 0x000fe200078e0209 */
[----:B------:R-:W-:-:S03]  /*0260*/  IADD3 R9, P0, PT, R2, R9, RZ ;  /* 0x0000000902097210 */ /* 0x000fc60007f1e0ff */
[----:B------:R-:W-:Y:S01]  /*0270*/  IMAD.X R17, RZ, RZ, RZ, P1 ;  /* 0x000000ffff117224 */ /* 0x000fe200008e06ff */
[----:B--2---:R-:W-:Y:S02]  /*0280*/  LEA R8, P1, R14, UR4, 0x2 ;  /* 0x000000040e087c11 */ /* 0x004fe4000f8210ff */
[----:B------:R-:W-:Y:S01]  /*0290*/  IADD3 R7, P2, PT, R2, R7, RZ ;  /* 0x0000000702077210 */ /* 0x000fe20007f5e0ff */
[----:B------:R-:W-:Y:S01]  /*02a0*/  IMAD.X R4, RZ, RZ, RZ, P0 ;  /* 0x000000ffff047224 */ /* 0x000fe200000e06ff */
[----:B------:R-:W-:-:S03]  /*02b0*/  LEA R12, P0, R9, UR4, 0x2 ;  /* 0x00000004090c7c11 */ /* 0x000fc6000f8010ff */
[----:B------:R-:W-:Y:S01]  /*02c0*/  IMAD.X R2, RZ, RZ, RZ, P2 ;  /* 0x000000ffff027224 */ /* 0x000fe200010e06ff */
[----:B------:R-:W-:Y:S02]  /*02d0*/  LEA R6, P2, R7, UR4, 0x2 ;  /* 0x0000000407067c11 */ /* 0x000fe4000f8410ff */
[----:B------:R-:W-:Y:S02]  /*02e0*/  LEA.HI.X R13, R9, UR5, R4, 0x2, P0 ;  /* 0x00000005090d7c11 */ /* 0x000fe400080f1404 */
[----:B------:R-:W-:Y:S02]  /*02f0*/  LEA.HI.X R9, R14, UR5, R17, 0x2, P1 ;  /* 0x000000050e097c11 */ /* 0x000fe400088f1411 */
[----:B------:R-:W-:Y:S02]  /*0300*/  LEA.HI.X R7, R7, UR5, R2, 0x2, P2 ;  /* 0x0000000507077c11 */ /* 0x000fe400090f1402 */
[----:B-1----:R-:W2:Y:S04]  /*0310*/  LDG.E R13, desc[UR6][R12.64] ;  /* 0x000000060c0d7981 */ /* 0x002ea8000c1e1900 */
[----:B------:R-:W3:Y:S04]  /*0320*/  LDG.E R9, desc[UR6][R8.64] ;  /* 0x0000000608097981 */ /* 0x000ee8000c1e1900 */
[----:B------:R-:W4:Y:S01]  /*0330*/  LDG.E R7, desc[UR6][R6.64] ;  /* 0x0000000606077981 */ /* 0x000f22000c1e1900 */
[----:B------:R-:W0:Y:S01]  /*0340*/  S2UR UR5, SR_CgaCtaId ;  /* 0x00000000000579c3 */ /* 0x000e220000008800 */
[----:B------:R-:W-:Y:S01]  /*0350*/  UMOV UR4, 0x400 ;  /* 0x0000040000047882 */ /* 0x000fe20000000000 */
[----:B------:R-:W-:Y:S01]  /*0360*/  ISETP.GT.U32.AND P0, PT, R3, 0x2, PT ;  /* 0x000000020300780c */ /* 0x000fe20003f04070 */
[----:B------:R-:W-:-:S04]  /*0370*/  IMAD R15, R15, R10, RZ ;  /* 0x0000000a0f0f7224 */ /* 0x000fc800078e02ff */
[----:B------:R-:W-:Y:S01]  /*0380*/  IMAD R0, R15, 0x2, R0 ;  /* 0x000000020f007824 */ /* 0x000fe200078e0200 */
[----:B0-----:R-:W-:-:S06]  /*0390*/  ULEA UR4, UR5, UR4, 0x18 ;  /* 0x0000000405047291 */ /* 0x001fcc000f8ec0ff */
[----:B------:R-:W-:-:S05]  /*03a0*/  LEA R14, R3, UR4, 0x2 ;  /* 0x00000004030e7c11 */ /* 0x000fca000f8e10ff */
[----:B--2---:R0:W-:Y:S04]  /*03b0*/  STS [R14+0x40], R13 ;  /* 0x0000400d0e007388 */ /* 0x0041e80000000800 */
[----:B---3--:R0:W-:Y:S04]  /*03c0*/  STS [R14], R9 ;  /* 0x000000090e007388 */ /* 0x0081e80000000800 */
[----:B----4-:R0:W-:Y:S01]  /*03d0*/  STS [R14+0x80], R7 ;  /* 0x000080070e007388 */ /* 0x0101e20000000800 */
[----:B------:R-:W-:Y:S06]  /*03e0*/  BAR.SYNC.DEFER_BLOCKING 0x0 ;  /* 0x0000000000007b1d */ /* 0x000fec0000010000 */
[----:B------:R-:W-:Y:S05]  /*03f0*/  @P0 EXIT ;  /* 0x000000000000094d */ /* 0x000fea0003800000 */
[----:B------:R-:W1:Y:S01]  /*0400*/  LDCU.64 UR4, c[0x0][0x388] ;  /* 0x00007100ff0477ac */ /* 0x000e620008000a00 */
[-C--:B------:R-:W-:Y:S02]  /*0410*/  IMAD R0, R0, R11.reuse, RZ ;  /* 0x0000000b00007224 */ /* 0x080fe400078e02ff */
[C---:B0-----:R-:W-:Y:S02]  /*0420*/  IMAD R14, R3.reuse, 0x3c, R14 ;  /* 0x0000003c030e7824 */ /* 0x041fe400078e020e */
[----:B------:R-:W-:Y:S02]  /*0430*/  IMAD R0, R0, 0x8, R5 ;  /* 0x0000000800007824 */ /* 0x000fe400078e0205 */
[----:B------:R-:W-:Y:S01]  /*0440*/  IMAD.IADD R2, R3, 0x1, R11 ;  /* 0x0000000103027824 */ /* 0x000fe200078e020b */
[----:B------:R-:W0:Y:S01]  /*0450*/  LDS R23, [R14] ;  /* 0x000000000e177984 */ /* 0x000e220000000800 */
[----:B------:R-:W-:Y:S01]  /*0460*/  IMAD R10, R10, R11, RZ ;  /* 0x0000000b0a0a7224 */ /* 0x000fe200078e02ff */
[----:B------:R-:W-:-:S02]  /*0470*/  IADD3 R4, P0, PT, R0, R3, RZ ;  /* 0x0000000300047210 */ /* 0x000fc40007f1e0ff */
[----:B------:R-:W2:Y:S01]  /*0480*/  LDS R19, [R14+0x4] ;  /* 0x000004000e137984 */ /* 0x000ea20000000800 */
[----:B------:R-:W-:Y:S01]  /*0490*/  IADD3 R5, P1, PT, R0, R2, RZ ;  /* 0x0000000200057210 */ /* 0x000fe20007f3e0ff */
[----:B------:R-:W-:Y:S02]  /*04a0*/  IMAD.IADD R2, R2, 0x1, R11 ;  /* 0x0000000102027824 */ /* 0x000fe400078e020b */
[----:B------:R-:W-:Y:S01]  /*04b0*/  IMAD.X R7, RZ, RZ, RZ, P0 ;  /* 0x000000ffff077224 */ /* 0x000fe200000e06ff */
[----:B------:R-:W3:Y:S01]  /*04c0*/  LDS R27, [R14+0x8] ;  /* 0x000008000e1b7984 */ /* 0x000ee20000000800 */
[----:B-1----:R-:W-:Y:S01]  /*04d0*/  LEA R12, P0, R4, UR4, 0x2 ;  /* 0x00000004040c7c11 */ /* 0x002fe2000f8010ff */
[----:B------:R-:W-:Y:S02]  /*04e0*/  IMAD.X R6, RZ, RZ, RZ, P1 ;  /* 0x000000ffff067224 */ /* 0x000fe400008e06ff */
[----:B------:R-:W-:Y:S01]  /*04f0*/  IMAD R10, R10, 0x8, R3 ;  /* 0x000000080a0a7824 */ /* 0x000fe200078e0203 */
[----:B------:R-:W-:Y:S01]  /*0500*/  LEA.HI.X R13, R4, UR5, R7, 0x2, P0 ;  /* 0x00000005040d7c11 */ /* 0x000fe200080f1407 */
[----:B------:R-:W-:Y:S01]  /*0510*/  IMAD.IADD R4, R2, 0x1, R11 ;  /* 0x0000000102047824 */ /* 0x000fe200078e020b */
[----:B------:R-:W-:Y:S01]  /*0520*/  IADD3 R7, P1, PT, R0, R2, RZ ;  /* 0x0000000200077210 */ /* 0x000fe20007f3e0ff */
[----:B------:R-:W1:Y:S01]  /*0530*/  LDS R15, [R14+0xc] ;  /* 0x00000c000e0f7984 */ /* 0x000e620000000800 */
[----:B------:R-:W-:-:S02]  /*0540*/  LEA R20, P0, R5, UR4, 0x2 ;  /* 0x0000000405147c11 */ /* 0x000fc4000f8010ff */
[C---:B------:R-:W-:Y:S01]  /*0550*/  IADD3 R3, P2, PT, R0.reuse, R10, RZ ;  /* 0x0000000a00037210 */ /* 0x040fe20007f5e0ff */
[----:B------:R-:W-:Y:S01]  /*0560*/  IMAD.X R22, RZ, RZ, RZ, P1 ;  /* 0x000000ffff167224 */ /* 0x000fe200008e06ff */
[----:B------:R-:W-:Y:S01]  /*0570*/  LEA.HI.X R21, R5, UR5, R6, 0x2, P0 ;  /* 0x0000000505157c11 */ /* 0x000fe200080f1406 */
[----:B------:R-:W-:Y:S01]  /*0580*/  LDS R26, [R14+0x14] ;  /* 0x000014000e1a7984 */ /* 0x000fe20000000800 */
[----:B------:R-:W-:Y:S01]  /*0590*/  IADD3 R5, P1, PT, R0, R4, RZ ;  /* 0x0000000400057210 */ /* 0x000fe20007f3e0ff */
[----:B------:R-:W-:Y:S01]  /*05a0*/  IMAD.X R6, RZ, RZ, RZ, P2 ;  /* 0x000000ffff067224 */ /* 0x000fe200010e06ff */
[----:B------:R-:W-:Y:S01]  /*05b0*/  LEA R8, P2, R3, UR4, 0x2 ;  /* 0x0000000403087c11 */ /* 0x000fe2000f8410ff */
[----:B------:R-:W-:Y:S01]  /*05c0*/  LDS R28, [R14+0x18] ;  /* 0x000018000e1c7984 */ /* 0x000fe20000000800 */
[----:B------:R-:W-:Y:S01]  /*05d0*/  LEA R16, P0, R7, UR4, 0x2 ;  /* 0x0000000407107c11 */ /* 0x000fe2000f8010ff */
[----:B------:R-:W-:Y:S01]  /*05e0*/  IMAD.X R18, RZ, RZ, RZ, P1 ;  /* 0x000000ffff127224 */ /* 0x000fe200008e06ff */
[----:B------:R-:W-:Y:S01]  /*05f0*/  LEA R2, P1, R5, UR4, 0x2 ;  /* 0x0000000405027c11 */ /* 0x000fe2000f8210ff */
[--C-:B------:R-:W-:Y:S01]  /*0600*/  IMAD.IADD R10, R10, 0x1, R11.reuse ;  /* 0x000000010a0a7824 */ /* 0x100fe200078e020b */
[----:B------:R-:W-:Y:S01]  /*0610*/  LEA.HI.X R9, R3, UR5, R6, 0x2, P2 ;  /* 0x0000000503097c11 */ /* 0x000fe200090f1406 */
[----:B------:R-:W-:Y:S01]  /*0620*/  IMAD.IADD R4, R4, 0x1, R11 ;  /* 0x0000000104047824 */ /* 0x000fe200078e020b */
[----:B------:R-:W-:-:S02]  /*0630*/  LEA.HI.X R3, R5, UR5, R18, 0x2, P1 ;  /* 0x0000000505037c11 */ /* 0x000fc400088f1412 */
[----:B------:R-:W4:Y:S01]  /*0640*/  LDS R18, [R14+0x10] ;  /* 0x000010000e127984 */ /* 0x000f220000000800 */
[----:B------:R-:W-:Y:S01]  /*0650*/  LEA.HI.X R17, R7, UR5, R22, 0x2, P0 ;  /* 0x0000000507117c11 */ /* 0x000fe200080f1416 */
[--C-:B------:R-:W-:Y:S01]  /*0660*/  IMAD.IADD R7, R4, 0x1, R11.reuse ;  /* 0x0000000104077824 */ /* 0x100fe200078e020b */
[----:B------:R-:W-:Y:S01]  /*0670*/  IADD3 R5, P0, PT, R0, R10, RZ ;  /* 0x0000000a00057210 */ /* 0x000fe20007f1e0ff */
[----:B0-----:R0:W-:Y:S01]  /*0680*/  STG.E desc[UR6][R12.64], R23 ;  /* 0x000000170c007986 */ /* 0x0011e2000c101906 */
[----:B------:R-:W-:Y:S02]  /*0690*/  IMAD.IADD R10, R10, 0x1, R11 ;  /* 0x000000010a0a7824 */ /* 0x000fe400078e020b */
[----:B------:R-:W-:Y:S01]  /*06a0*/  LEA R6, P1, R5, UR4, 0x2 ;  /* 0x0000000405067c11 */ /* 0x000fe2000f8210ff */
[----:B------:R-:W-:Y:S01]  /*06b0*/  IMAD.X R24, RZ, RZ, RZ, P0 ;  /* 0x000000ffff187224 */ /* 0x000fe200000e06ff */
[----:B--2---:R2:W-:Y:S01]  /*06c0*/  STG.E desc[UR6][R20.64], R19 ;  /* 0x0000001314007986 */ /* 0x0045e2000c101906 */
[----:B------:R-:W-:-:S03]  /*06d0*/  IADD3 R25, P0, PT, R0, R7, RZ ;  /* 0x0000000700197210 */ /* 0x000fc60007f1e0ff */
[----:B---3--:R-:W-:Y:S02]  /*06e0*/  STG.E desc[UR6][R16.64], R27 ;  /* 0x0000001b10007986 */ /* 0x008fe4000c101906 */
[----:B------:R-:W-:Y:S01]  /*06f0*/  IMAD.X R29, RZ, RZ, RZ, P0 ;  /* 0x000000ffff1d7224 */ /* 0x000fe200000e06ff */
[----:B0-----:R-:W-:Y:S01]  /*0700*/  IADD3 R12, P2, PT, R0, R4, RZ ;  /* 0x00000004000c7210 */ /* 0x001fe20007f5e0ff */
[----:B------:R-:W-:Y:S01]  /*0710*/  IMAD.IADD R13, R7, 0x1, R11 ;  /* 0x00000001070d7824 */ /* 0x000fe200078e020b */
[----:B------:R-:W-:Y:S01]  /*0720*/  LEA.HI.X R7, R5, UR5, R24, 0x2, P1 ;  /* 0x0000000505077c11 */ /* 0x000fe200088f1418 */
[----:B------:R-:W-:Y:S01]  /*0730*/  LDS R17, [R14+0x20] ;  /* 0x000020000e117984 */ /* 0x000fe20000000800 */
[C---:B------:R-:W-:Y:S01]  /*0740*/  LEA R22, P0, R25.reuse, UR4, 0x2 ;  /* 0x0000000419167c11 */ /* 0x040fe2000f8010ff */
[----:B--2---:R-:W-:Y:S01]  /*0750*/  IMAD.X R19, RZ, RZ, RZ, P2 ;  /* 0x000000ffff137224 */ /* 0x004fe200010e06ff */
[----:B------:R-:W-:Y:S01]  /*0760*/  LEA R4, P2, R12, UR4, 0x2 ;  /* 0x000000040c047c11 */ /* 0x000fe2000f8410ff */
[----:B-1----:R0:W-:Y:S01]  /*0770*/  STG.E desc[UR6][R2.64], R15 ;  /* 0x0000000f02007986 */ /* 0x0021e2000c101906 */
[----:B------:R-:W-:-:S02]  /*0780*/  LEA.HI.X R23, R25, UR5, R29, 0x2, P0 ;  /* 0x0000000519177c11 */ /* 0x000fc400080f141d */
[----:B------:R-:W-:Y:S01]  /*0790*/  LEA.HI.X R5, R12, UR5, R19, 0x2, P2 ;  /* 0x000000050c057c11 */ /* 0x000fe200090f1413 */
[--C-:B------:R-:W-:Y:S01]  /*07a0*/  IMAD.IADD R19, R13, 0x1, R11.reuse ;  /* 0x000000010d137824 */ /* 0x100fe200078e020b */
[C---:B------:R-:W-:Y:S01]  /*07b0*/  IADD3 R13, P0, PT, R0.reuse, R13, RZ ;  /* 0x0000000d000d7210 */ /* 0x040fe20007f1e0ff */
[----:B------:R-:W-:Y:S03]  /*07c0*/  LDS R16, [R14+0x2c] ;  /* 0x00002c000e107984 */ /* 0x000fe60000000800 */
[----:B------:R-:W-:Y:S01]  /*07d0*/  IADD3 R20, P1, PT, R0, R19, RZ ;  /* 0x0000001300147210 */ /* 0x000fe20007f3e0ff */
[----:B------:R-:W-:Y:S01]  /*07e0*/  IMAD.X R25, RZ, RZ, RZ, P0 ;  /* 0x000000ffff197224 */ /* 0x000fe200000e06ff */
[----:B------:R-:W1:Y:S01]  /*07f0*/  LDS R19, [R14+0x1c] ;  /* 0x00001c000e137984 */ /* 0x000e620000000800 */
[----:B------:R-:W-:Y:S01]  /*0800*/  LEA R24, P0, R13, UR4, 0x2 ;  /* 0x000000040d187c11 */ /* 0x000fe2000f8010ff */
[----:B0-----:R-:W-:-:S02]  /*0810*/  IMAD.IADD R2, R10, 0x1, R11 ;  /* 0x000000010a027824 */ /* 0x001fc400078e020b */
[----:B------:R-:W-:Y:S01]  /*0820*/  IMAD.X R21, RZ, RZ, RZ, P1 ;  /* 0x000000ffff157224 */ /* 0x000fe200008e06ff */
[----:B------:R-:W-:Y:S01]  /*0830*/  LEA R12, P1, R20, UR4, 0x2 ;  /* 0x00000004140c7c11 */ /* 0x000fe2000f8210ff */
[----:B----4-:R0:W-:Y:S01]  /*0840*/  STG.E desc[UR6][R4.64], R18 ;  /* 0x0000001204007986 */ /* 0x0101e2000c101906 */
[----:B------:R-:W-:Y:S01]  /*0850*/  LEA.HI.X R25, R13, UR5, R25, 0x2, P0 ;  /* 0x000000050d197c11 */ /* 0x000fe200080f1419 */
[----:B------:R-:W-:Y:S01]  /*0860*/  IMAD.IADD R15, R2, 0x1, R11 ;  /* 0x00000001020f7824 */ /* 0x000fe200078e020b */
[----:B------:R-:W-:Y:S01]  /*0870*/  LEA.HI.X R13, R20, UR5, R21, 0x2, P1 ;  /* 0x00000005140d7c11 */ /* 0x000fe200088f1415 */
[----:B------:R-:W-:Y:S01]  /*0880*/  LDS R29, [R14+0x30] ;  /* 0x000030000e1d7984 */ /* 0x000fe20000000800 */
[----:B------:R-:W-:-:S03]  /*0890*/  IADD3 R3, P1, PT, R0, R2, RZ ;  /* 0x0000000200037210 */ /* 0x000fc60007f3e0ff */
[----:B------:R-:W2:Y:S04]  /*08a0*/  LDS R21, [R14+0x24] ;  /* 0x000024000e157984 */ /* 0x000ea80000000800 */
[----:B------:R-:W3:Y:S01]  /*08b0*/  LDS R20, [R14+0x28] ;  /* 0x000028000e147984 */ /* 0x000ee20000000800 */
[----:B0-----:R-:W-:Y:S01]  /*08c0*/  IADD3 R5, P0, PT, R0, R10, RZ ;  /* 0x0000000a00057210 */ /* 0x001fe20007f1e0ff */
[----:B------:R-:W-:Y:S01]  /*08d0*/  IMAD.X R10, RZ, RZ, RZ, P1 ;  /* 0x000000ffff0a7224 */ /* 0x000fe200008e06ff */
[----:B------:R-:W-:Y:S01]  /*08e0*/  LEA R2, P1, R3, UR4, 0x2 ;  /* 0x0000000403027c11 */ /* 0x000fe2000f8210ff */
[----:B------:R-:W-:Y:S02]  /*08f0*/  STG.E desc[UR6][R22.64], R26 ;  /* 0x0000001a16007986 */ /* 0x000fe4000c101906 */
[----:B------:R-:W-:Y:S01]  /*0900*/  IMAD.X R18, RZ, RZ, RZ, P0 ;  /* 0x000000ffff127224 */ /* 0x000fe200000e06ff */
[----:B------:R-:W-:Y:S01]  /*0910*/  LEA R4, P0, R5, UR4, 0x2 ;  /* 0x0000000405047c11 */ /* 0x000fe2000f8010ff */
[----:B------:R-:W0:Y:S01]  /*0920*/  LDS R27, [R14+0x34] ;  /* 0x000034000e1b7984 */ /* 0x000e220000000800 */
[----:B------:R-:W-:-:S02]  /*0930*/  LEA.HI.X R3, R3, UR5, R10, 0x2, P1 ;  /* 0x0000000503037c11 */ /* 0x000fc400088f140a */
[----:B------:R-:W-:Y:S01]  /*0940*/  LEA.HI.X R5, R5, UR5, R18, 0x2, P0 ;  /* 0x0000000505057c11 */ /* 0x000fe200080f1412 */
[----:B------:R4:W-:Y:S04]  /*0950*/  STG.E desc[UR6][R24.64], R28 ;  /* 0x0000001c18007986 */ /* 0x0009e8000c101906 */
[----:B------:R-:W5:Y:S04]  /*0960*/  LDS R23, [R14+0x38] ;  /* 0x000038000e177984 */ /* 0x000f680000000800 */
[----:B------:R2:W5:Y:S01]  /*0970*/  LDS R25, [R14+0x3c] ;  /* 0x00003c000e197984 */ /* 0x0005620000000800 */
[----:B----4-:R-:W-:Y:S01]  /*0980*/  IMAD.IADD R24, R15, 0x1, R11 ;  /* 0x000000010f187824 */ /* 0x010fe200078e020b */
[----:B------:R-:W-:-:S02]  /*0990*/  IADD3 R15, P0, PT, R0, R15, RZ ;  /* 0x0000000f000f7210 */ /* 0x000fc40007f1e0ff */
[----:B-1----:R1:W-:Y:S01]  /*09a0*/  STG.E desc[UR6][R12.64], R19 ;  /* 0x000000130c007986 */ /* 0x0023e2000c101906 */
[--C-:B------:R-:W-:Y:S01]  /*09b0*/  IMAD.IADD R18, R24, 0x1, R11.reuse ;  /* 0x0000000118127824 */ /* 0x100fe200078e020b */
[----:B------:R-:W-:Y:S02]  /*09c0*/  IADD3 R24, P1, PT, R0, R24, RZ ;  /* 0x0000001800187210 */ /* 0x000fe40007f3e0ff */
[----:B------:R-:W-:Y:S01]  /*09d0*/  STG.E desc[UR6][R8.64], R17 ;  /* 0x0000001108007986 */ /* 0x000fe2000c101906 */
[C---:B------:R-:W-:Y:S01]  /*09e0*/  LEA R10, P2, R15.reuse, UR4, 0x2 ;  /* 0x000000040f0a7c11 */ /* 0x040fe2000f8410ff */
[----:B------:R-:W-:Y:S02]  /*09f0*/  IMAD.IADD R26, R18, 0x1, R11 ;  /* 0x00000001121a7824 */ /* 0x000fe400078e020b */
[----:B------:R-:W-:Y:S01]  /*0a00*/  IMAD.X R11, RZ, RZ, RZ, P0 ;  /* 0x000000ffff0b7224 */ /* 0x000fe200000e06ff */
[----:B------:R-:W-:Y:S01]  /*0a10*/  IADD3 R22, P0, PT, R0, R18, RZ ;  /* 0x0000001200167210 */ /* 0x000fe20007f1e0ff */
[----:B------:R-:W-:Y:S01]  /*0a20*/  IMAD.X R28, RZ, RZ, RZ, P1 ;  /* 0x000000ffff1c7224 */ /* 0x000fe200008e06ff */
[----:B--2---:R-:W-:Y:S01]  /*0a30*/  LEA R14, P1, R24, UR4, 0x2 ;  /* 0x00000004180e7c11 */ /* 0x004fe2000f8210ff */
[----:B------:R-:W-:Y:S01]  /*0a40*/  STG.E desc[UR6][R6.64], R21 ;  /* 0x0000001506007986 */ /* 0x000fe2000c101906 */
[----:B------:R-:W-:Y:S01]  /*0a50*/  LEA.HI.X R11, R15, UR5, R11, 0x2, P2 ;  /* 0x000000050f0b7c11 */ /* 0x000fe200090f140b */
[----:B-1----:R-:W-:Y:S01]  /*0a60*/  IMAD.X R13, RZ, RZ, RZ, P0 ;  /* 0x000000ffff0d7224 */ /* 0x002fe200000e06ff */
[----:B------:R-:W-:Y:S01]  /*0a70*/  IADD3 R0, P2, PT, R0, R26, RZ ;  /* 0x0000001a00007210 */ /* 0x000fe20007f5e0ff */
[----:B---3--:R-:W-:Y:S01]  /*0a80*/  STG.E desc[UR6][R4.64], R20 ;  /* 0x0000001404007986 */ /* 0x008fe2000c101906 */
[----:B------:R-:W-:-:S02]  /*0a90*/  LEA.HI.X R15, R24, UR5, R28, 0x2, P1 ;  /* 0x00000005180f7c11 */ /* 0x000fc400088f141c */
[----:B------:R-:W-:Y:S01]  /*0aa0*/  LEA R12, P0, R22, UR4, 0x2 ;  /* 0x00000004160c7c11 */ /* 0x000fe2000f8010ff */
[----:B------:R-:W-:Y:S01]  /*0ab0*/  IMAD.X R19, RZ, RZ, RZ, P2 ;  /* 0x000000ffff137224 */ /* 0x000fe200010e06ff */
[----:B------:R-:W-:Y:S01]  /*0ac0*/  LEA R18, P1, R0, UR4, 0x2 ;  /* 0x0000000400127c11 */ /* 0x000fe2000f8210ff */
[----:B------:R-:W-:Y:S01]  /*0ad0*/  STG.E desc[UR6][R2.64], R16 ;  /* 0x0000001002007986 */ /* 0x000fe2000c101906 */
[----:B------:R-:W-:Y:S02]  /*0ae0*/  LEA.HI.X R13, R22, UR5, R13, 0x2, P0 ;  /* 0x00000005160d7c11 */ /* 0x000fe400080f140d */
[----:B------:R-:W-:Y:S01]  /*0af0*/  LEA.HI.X R19, R0, UR5, R19, 0x2, P1 ;  /* 0x0000000500137c11 */ /* 0x000fe200088f1413 */
[----:B------:R-:W-:Y:S04]  /*0b00*/  STG.E desc[UR6][R10.64], R29 ;  /* 0x0000001d0a007986 */ /* 0x000fe8000c101906 */
[----:B0-----:R-:W-:Y:S04]  /*0b10*/  STG.E desc[UR6][R14.64], R27 ;  /* 0x0000001b0e007986 */ /* 0x001fe8000c101906 */
[----:B-----5:R-:W-:Y:S04]  /*0b20*/  STG.E desc[UR6][R12.64], R23 ;  /* 0x000000170c007986 */ /* 0x020fe8000c101906 */
[----:B------:R-:W-:Y:S01]  /*0b30*/  STG.E desc[UR6][R18.64], R25 ;  /* 0x0000001912007986 */ /* 0x000fe2000c101906 */
[----:B------:R-:W-:Y:S05]  /*0b40*/  EXIT ;  /* 0x000000000000794d */ /* 0x000fea0003800000 */
.L_x_1:
        /* <DEDUP_REMOVED lines=11> */
.L_x_4:


//--------------------- .text._Z45_cwc_kern_reorder_matrix_major_per_block_rowsILi8EEvPfS0_iii --------------------------
	.section	.text._Z45_cwc_kern_reorder_matrix_major_per_block_rowsILi8EEvPfS0_iii,"ax",@progbits
	.align	128
.text._Z45_cwc_kern_reorder_matrix_major_per_block_rowsILi8EEvPfS0_iii:
        .type           _Z45_cwc_kern_reorder_matrix_major_per_block_rowsILi8EEvPfS0_iii,@function
        .size           _Z45_cwc_kern_reorder_matrix_major_per_block_rowsILi8EEvPfS0_iii,(.L_x_5 - _Z45_cwc_kern_reorder_matrix_major_per_block_rowsILi8EEvPfS0_iii)
        .other          _Z45_cwc_kern_reorder_matrix_major_per_block_rowsILi8EEvPfS0_iii,@"STO_CUDA_ENTRY STV_DEFAULT"
_Z45_cwc_kern_reorder_matrix_major_per_block_rowsILi8EEvPfS0_iii:
[----:B------:R-:W-:Y:S01]  /*0000*/  LDC R1, c[0x0][0x37c] ;  /* 0x0000df00ff017b82 */ /* 0x000fe20000000800 */
[----:B------:R-:W0:Y:S07]  /*0010*/  S2R R7, SR_CTAID.Y ;  /* 0x0000000000077919 */ /* 0x000e2e0000002600 */
[----:B------:R-:W1:Y:S01]  /*0020*/  S2UR UR6, SR_CTAID.X ;  /* 0x00000000000679c3 */ /* 0x000e620000002500 */
[----:B------:R-:W2:Y:S01]  /*0030*/  LDCU UR7, c[0x0][0x398] ;  /* 0x00007300ff0777ac */ /* 0x000ea20008000800 */
[----:B------:R-:W0:Y:S01]  /*0040*/  S2R R6, SR_TID.Y ;  /* 0x0000000000067919 */ /* 0x000e220000002200 */
[----:B------:R-:W3:Y:S01]  /*0050*/  LDCU.64 UR4, c[0x0][0x358] ;  /* 0x00006b00ff0477ac */ /* 0x000ee20008000a00 */
[----:B------:R-:W1:Y:S04]  /*0060*/  S2R R9, SR_TID.X ;  /* 0x0000000000097919 */ /* 0x000e680000002100 */
[----:B------:R-:W1:Y:S08]  /*0070*/  LDC.64 R10, c[0x0][0x390] ;  /* 0x0000e400ff0a7b82 */ /* 0x000e700000000a00 */
[----:B------:R-:W4:Y:S01]  /*0080*/  LDC.64 R2, c[0x0][0x380] ;  /* 0x0000e000ff027b82 */ /* 0x000f220000000a00 */
[----:B0-----:R-:W-:Y:S01]  /*0090*/  LEA R0, R7, R6, 0x3 ;  /* 0x0000000607007211 */ /* 0x001fe200078e18ff */
[----:B-1----:R-:W-:-:S04]  /*00a0*/  IMAD R5, R9, R10, UR6 ;  /* 0x0000000609057e24 */ /* 0x002fc8000f8e020a */
[----:B--2---:R-:W-:-:S04]  /*00b0*/  IMAD R5, R5, UR7, R0 ;  /* 0x0000000705057c24 */ /* 0x004fc8000f8e0200 */
[----:B----4-:R-:W-:Y:S02]  /*00c0*/  IMAD.WIDE.U32 R2, R5, 0x4, R2 ;  /* 0x0000000405027825 */ /* 0x010fe400078e0002 */
[----:B------:R-:W0:Y:S04]  /*00d0*/  LDC.64 R4, c[0x0][0x388] ;  /* 0x0000e200ff047b82 */ /* 0x000e280000000a00 */
[----:B---3--:R-:W2:Y:S01]  /*00e0*/  LDG.E R3, desc[UR4][R2.64] ;  /* 0x0000000402037981 */ /* 0x008ea2000c1e1900 */
[----:B------:R-:W-:-:S05]  /*00f0*/  IMAD R0, R7, R10, UR6 ;  /* 0x0000000607007e24 */ /* 0x000fca000f8e020a */
[----:B------:R-:W-:-:S05]  /*0100*/  LEA R0, R0, R6, 0x3 ;  /* 0x0000000600007211 */ /* 0x000fca00078e18ff */
[----:B------:R-:W-:-:S04]  /*0110*/  IMAD R7, R0, R11, R9 ;  /* 0x0000000b00077224 */ /* 0x000fc800078e0209 */
[----:B0-----:R-:W-:-:S05]  /*0120*/  IMAD.WIDE.U32 R4, R7, 0x4, R4 ;  /* 0x0000000407047825 */ /* 0x001fca00078e0004 */
[----:B--2---:R-:W-:Y:S01]  /*0130*/  STG.E desc[UR4][R4.64], R3 ;  /* 0x0000000304007986 */ /* 0x004fe2000c101904 */
[----:B------:R-:W-:Y:S05]  /*0140*/  EXIT ;  /* 0x000000000000794d */ /* 0x000fea0003800000 */
.L_x_2:
        /* <DEDUP_REMOVED lines=11> */
.L_x_5:


//--------------------- .nv.shared._Z40_cwc_kern_reorder_matrix_major_per_blockILi16ELi8ELi2EEvPfS0_iii --------------------------
	.section	.nv.shared._Z40_cwc_kern_reorder_matrix_major_per_blockILi16ELi8ELi2EEvPfS0_iii,"aw",@nobits
	.sectionflags	@""
	.align	4
.nv.shared._Z40_cwc_kern_reorder_matrix_major_per_blockILi16ELi8ELi2EEvPfS0_iii:
	.zero		2048


//--------------------- .nv.shared.reserved.0     --------------------------
	.section	.nv.shared.reserved.0,"aw",@nobits
	.weak		__nv_reservedSMEM_offset_0_alias
	.size		__nv_reservedSMEM_offset_0_alias, 0, 64
	.other		__nv_reservedSMEM_offset_0_alias,@"STO_CUDA_RESERVED_SHARED STV_DEFAULT"
__nv_reservedSMEM_offset_0_alias:
	.zero		0
	.zero		64


//--------------------- .nv.shared._Z40_cwc_kern_reorder_matrix_major_per_blockILi3ELi8ELi2EEvPfS0_iii --------------------------
	.section	.nv.shared._Z40_cwc_kern_reorder_matrix_major_per_blockILi3ELi8ELi2EEvPfS0_iii,"aw",@nobits
	.sectionflags	@""
	.align	4
.nv.shared._Z40_cwc_kern_reorder_matrix_major_per_blockILi3ELi8ELi2EEvPfS0_iii:
	.zero		1216


//--------------------- .nv.constant0._Z40_cwc_kern_reorder_matrix_major_per_blockILi16ELi8ELi2EEvPfS0_iii --------------------------
	.section	.nv.constant0._Z40_cwc_kern_reorder_matrix_major_per_blockILi16ELi8ELi2EEvPfS0_iii,"a",@progbits
	.sectionflags	@""
	.align	4
.nv.constant0._Z40_cwc_kern_reorder_matrix_major_per_blockILi16ELi8ELi2EEvPfS0_iii:
	.zero		924


//--------------------- .nv.constant0._Z40_cwc_kern_reorder_matrix_major_per_blockILi3ELi8ELi2EEvPfS0_iii --------------------------
	.section	.nv.constant0._Z40_cwc_kern_reorder_matrix_major_per_blockILi3ELi8ELi2EEvPfS0_iii,"a",@progbits
	.sectionflags	@""
	.align	4
.nv.constant0._Z40_cwc_kern_reorder_matrix_major_per_blockILi3ELi8ELi2EEvPfS0_iii:
	.zero		924


//--------------------- .nv.constant0._Z45_cwc_kern_reorder_matrix_major_per_block_rowsILi8EEvPfS0_iii --------------------------
	.section	.nv.constant0._Z45_cwc_kern_reorder_matrix_major_per_block_rowsILi8EEvPfS0_iii,"a",@progbits
	.sectionflags	@""
	.align	4
.nv.constant0._Z45_cwc_kern_reorder_matrix_major_per_block_rowsILi8EEvPfS0_iii:
	.zero		924


//--------------------- SYMBOLS --------------------------

	.type		.nv.reservedSmem.offset0,@object
	.size		.nv.reservedSmem.offset0,0x4
	.type		.nv.reservedSmem.cap,@object
	.size		.nv.reservedSmem.cap,0x4
